//
// Generated by NVIDIA NVVM Compiler
//
// Compiler Build ID: CL-36424714
// Cuda compilation tools, release 13.0, V13.0.88
// Based on NVVM 20.0.0
//

.version 9.0
.target sm_100
.address_size 64

	// .globl	_Z11kernel_1t1ePfS_S_i

.visible .entry _Z11kernel_1t1ePfS_S_i(
	.param .u64 .ptr .align 1 _Z11kernel_1t1ePfS_S_i_param_0,
	.param .u64 .ptr .align 1 _Z11kernel_1t1ePfS_S_i_param_1,
	.param .u64 .ptr .align 1 _Z11kernel_1t1ePfS_S_i_param_2,
	.param .u32 _Z11kernel_1t1ePfS_S_i_param_3
)
{
	.reg .pred 	%p<2>;
	.reg .b32 	%r<7>;
	.reg .b32 	%f<4>;
	.reg .b64 	%rd<11>;

	ld.param.u64 	%rd1, [_Z11kernel_1t1ePfS_S_i_param_0];
	ld.param.u64 	%rd2, [_Z11kernel_1t1ePfS_S_i_param_1];
	ld.param.u64 	%rd3, [_Z11kernel_1t1ePfS_S_i_param_2];
	ld.param.u32 	%r2, [_Z11kernel_1t1ePfS_S_i_param_3];
	mul.lo.s32 	%r3, %r2, %r2;
	mov.u32 	%r4, %tid.x;
	mov.u32 	%r5, %ntid.x;
	mov.u32 	%r6, %ctaid.x;
	mad.lo.s32 	%r1, %r5, %r6, %r4;
	setp.ge.s32 	%p1, %r1, %r3;
	@%p1 bra 	$L__BB0_2;
	cvta.to.global.u64 	%rd4, %rd2;
	cvta.to.global.u64 	%rd5, %rd3;
	cvta.to.global.u64 	%rd6, %rd1;
	mul.wide.s32 	%rd7, %r1, 4;
	add.s64 	%rd8, %rd4, %rd7;
	ld.global.f32 	%f1, [%rd8];
	add.s64 	%rd9, %rd5, %rd7;
	ld.global.f32 	%f2, [%rd9];
	add.f32 	%f3, %f1, %f2;
	add.s64 	%rd10, %rd6, %rd7;
	st.global.f32 	[%rd10], %f3;
$L__BB0_2:
	ret;

}
	// .globl	_Z11kernel_1t1rPfS_S_i
.visible .entry _Z11kernel_1t1rPfS_S_i(
	.param .u64 .ptr .align 1 _Z11kernel_1t1rPfS_S_i_param_0,
	.param .u64 .ptr .align 1 _Z11kernel_1t1rPfS_S_i_param_1,
	.param .u64 .ptr .align 1 _Z11kernel_1t1rPfS_S_i_param_2,
	.param .u32 _Z11kernel_1t1rPfS_S_i_param_3
)
{
	.reg .pred 	%p<12>;
	.reg .b32 	%r<39>;
	.reg .b32 	%f<88>;
	.reg .b64 	%rd<26>;

	ld.param.u64 	%rd7, [_Z11kernel_1t1rPfS_S_i_param_0];
	ld.param.u64 	%rd8, [_Z11kernel_1t1rPfS_S_i_param_1];
	ld.param.u64 	%rd9, [_Z11kernel_1t1rPfS_S_i_param_2];
	ld.param.u32 	%r24, [_Z11kernel_1t1rPfS_S_i_param_3];
	cvta.to.global.u64 	%rd1, %rd7;
	cvta.to.global.u64 	%rd2, %rd9;
	cvta.to.global.u64 	%rd3, %rd8;
	mov.u32 	%r1, %tid.x;
	mov.u32 	%r25, %ntid.x;
	mov.u32 	%r26, %ctaid.x;
	mul.lo.s32 	%r2, %r25, %r26;
	add.s32 	%r3, %r2, %r1;
	rem.s32 	%r27, %r3, %r24;
	setp.ne.s32 	%p1, %r27, 0;
	setp.lt.s32 	%p2, %r24, 1;
	or.pred  	%p3, %p1, %p2;
	@%p3 bra 	$L__BB1_13;
	and.b32  	%r4, %r24, 15;
	setp.lt.u32 	%p4, %r24, 16;
	mov.b32 	%r35, 0;
	@%p4 bra 	$L__BB1_4;
	and.b32  	%r35, %r24, 2147483632;
	neg.s32 	%r33, %r35;
	add.s64 	%rd4, %rd3, 32;
	add.s64 	%rd5, %rd2, 32;
	add.s64 	%rd6, %rd1, 32;
	mov.u32 	%r32, %r3;
$L__BB1_3:
	.pragma "nounroll";
	mul.wide.s32 	%rd10, %r32, 4;
	add.s64 	%rd11, %rd4, %rd10;
	add.s64 	%rd12, %rd5, %rd10;
	add.s64 	%rd13, %rd6, %rd10;
	ld.global.f32 	%f1, [%rd11+-32];
	ld.global.f32 	%f2, [%rd12+-32];
	add.f32 	%f3, %f1, %f2;
	st.global.f32 	[%rd13+-32], %f3;
	ld.global.f32 	%f4, [%rd11+-28];
	ld.global.f32 	%f5, [%rd12+-28];
	add.f32 	%f6, %f4, %f5;
	st.global.f32 	[%rd13+-28], %f6;
	ld.global.f32 	%f7, [%rd11+-24];
	ld.global.f32 	%f8, [%rd12+-24];
	add.f32 	%f9, %f7, %f8;
	st.global.f32 	[%rd13+-24], %f9;
	ld.global.f32 	%f10, [%rd11+-20];
	ld.global.f32 	%f11, [%rd12+-20];
	add.f32 	%f12, %f10, %f11;
	st.global.f32 	[%rd13+-20], %f12;
	ld.global.f32 	%f13, [%rd11+-16];
	ld.global.f32 	%f14, [%rd12+-16];
	add.f32 	%f15, %f13, %f14;
	st.global.f32 	[%rd13+-16], %f15;
	ld.global.f32 	%f16, [%rd11+-12];
	ld.global.f32 	%f17, [%rd12+-12];
	add.f32 	%f18, %f16, %f17;
	st.global.f32 	[%rd13+-12], %f18;
	ld.global.f32 	%f19, [%rd11+-8];
	ld.global.f32 	%f20, [%rd12+-8];
	add.f32 	%f21, %f19, %f20;
	st.global.f32 	[%rd13+-8], %f21;
	ld.global.f32 	%f22, [%rd11+-4];
	ld.global.f32 	%f23, [%rd12+-4];
	add.f32 	%f24, %f22, %f23;
	st.global.f32 	[%rd13+-4], %f24;
	ld.global.f32 	%f25, [%rd11];
	ld.global.f32 	%f26, [%rd12];
	add.f32 	%f27, %f25, %f26;
	st.global.f32 	[%rd13], %f27;
	ld.global.f32 	%f28, [%rd11+4];
	ld.global.f32 	%f29, [%rd12+4];
	add.f32 	%f30, %f28, %f29;
	st.global.f32 	[%rd13+4], %f30;
	ld.global.f32 	%f31, [%rd11+8];
	ld.global.f32 	%f32, [%rd12+8];
	add.f32 	%f33, %f31, %f32;
	st.global.f32 	[%rd13+8], %f33;
	ld.global.f32 	%f34, [%rd11+12];
	ld.global.f32 	%f35, [%rd12+12];
	add.f32 	%f36, %f34, %f35;
	st.global.f32 	[%rd13+12], %f36;
	ld.global.f32 	%f37, [%rd11+16];
	ld.global.f32 	%f38, [%rd12+16];
	add.f32 	%f39, %f37, %f38;
	st.global.f32 	[%rd13+16], %f39;
	ld.global.f32 	%f40, [%rd11+20];
	ld.global.f32 	%f41, [%rd12+20];
	add.f32 	%f42, %f40, %f41;
	st.global.f32 	[%rd13+20], %f42;
	ld.global.f32 	%f43, [%rd11+24];
	ld.global.f32 	%f44, [%rd12+24];
	add.f32 	%f45, %f43, %f44;
	st.global.f32 	[%rd13+24], %f45;
	ld.global.f32 	%f46, [%rd11+28];
	ld.global.f32 	%f47, [%rd12+28];
	add.f32 	%f48, %f46, %f47;
	st.global.f32 	[%rd13+28], %f48;
	add.s32 	%r33, %r33, 16;
	add.s32 	%r32, %r32, 16;
	setp.ne.s32 	%p5, %r33, 0;
	@%p5 bra 	$L__BB1_3;
$L__BB1_4:
	setp.eq.s32 	%p6, %r4, 0;
	@%p6 bra 	$L__BB1_13;
	and.b32  	%r12, %r24, 7;
	setp.lt.u32 	%p7, %r4, 8;
	@%p7 bra 	$L__BB1_7;
	add.s32 	%r29, %r35, %r3;
	mul.wide.s32 	%rd14, %r29, 4;
	add.s64 	%rd15, %rd3, %rd14;
	ld.global.f32 	%f49, [%rd15];
	add.s64 	%rd16, %rd2, %rd14;
	ld.global.f32 	%f50, [%rd16];
	add.f32 	%f51, %f49, %f50;
	add.s64 	%rd17, %rd1, %rd14;
	st.global.f32 	[%rd17], %f51;
	ld.global.f32 	%f52, [%rd15+4];
	ld.global.f32 	%f53, [%rd16+4];
	add.f32 	%f54, %f52, %f53;
	st.global.f32 	[%rd17+4], %f54;
	ld.global.f32 	%f55, [%rd15+8];
	ld.global.f32 	%f56, [%rd16+8];
	add.f32 	%f57, %f55, %f56;
	st.global.f32 	[%rd17+8], %f57;
	ld.global.f32 	%f58, [%rd15+12];
	ld.global.f32 	%f59, [%rd16+12];
	add.f32 	%f60, %f58, %f59;
	st.global.f32 	[%rd17+12], %f60;
	ld.global.f32 	%f61, [%rd15+16];
	ld.global.f32 	%f62, [%rd16+16];
	add.f32 	%f63, %f61, %f62;
	st.global.f32 	[%rd17+16], %f63;
	ld.global.f32 	%f64, [%rd15+20];
	ld.global.f32 	%f65, [%rd16+20];
	add.f32 	%f66, %f64, %f65;
	st.global.f32 	[%rd17+20], %f66;
	ld.global.f32 	%f67, [%rd15+24];
	ld.global.f32 	%f68, [%rd16+24];
	add.f32 	%f69, %f67, %f68;
	st.global.f32 	[%rd17+24], %f69;
	ld.global.f32 	%f70, [%rd15+28];
	ld.global.f32 	%f71, [%rd16+28];
	add.f32 	%f72, %f70, %f71;
	st.global.f32 	[%rd17+28], %f72;
	add.s32 	%r35, %r35, 8;
$L__BB1_7:
	setp.eq.s32 	%p8, %r12, 0;
	@%p8 bra 	$L__BB1_13;
	and.b32  	%r15, %r24, 3;
	setp.lt.u32 	%p9, %r12, 4;
	@%p9 bra 	$L__BB1_10;
	add.s32 	%r30, %r35, %r3;
	mul.wide.s32 	%rd18, %r30, 4;
	add.s64 	%rd19, %rd3, %rd18;
	ld.global.f32 	%f73, [%rd19];
	add.s64 	%rd20, %rd2, %rd18;
	ld.global.f32 	%f74, [%rd20];
	add.f32 	%f75, %f73, %f74;
	add.s64 	%rd21, %rd1, %rd18;
	st.global.f32 	[%rd21], %f75;
	ld.global.f32 	%f76, [%rd19+4];
	ld.global.f32 	%f77, [%rd20+4];
	add.f32 	%f78, %f76, %f77;
	st.global.f32 	[%rd21+4], %f78;
	ld.global.f32 	%f79, [%rd19+8];
	ld.global.f32 	%f80, [%rd20+8];
	add.f32 	%f81, %f79, %f80;
	st.global.f32 	[%rd21+8], %f81;
	ld.global.f32 	%f82, [%rd19+12];
	ld.global.f32 	%f83, [%rd20+12];
	add.f32 	%f84, %f82, %f83;
	st.global.f32 	[%rd21+12], %f84;
	add.s32 	%r35, %r35, 4;
$L__BB1_10:
	setp.eq.s32 	%p10, %r15, 0;
	@%p10 bra 	$L__BB1_13;
	add.s32 	%r31, %r1, %r35;
	add.s32 	%r38, %r31, %r2;
	neg.s32 	%r37, %r15;
$L__BB1_12:
	.pragma "nounroll";
	mul.wide.s32 	%rd22, %r38, 4;
	add.s64 	%rd23, %rd1, %rd22;
	add.s64 	%rd24, %rd2, %rd22;
	add.s64 	%rd25, %rd3, %rd22;
	ld.global.f32 	%f85, [%rd25];
	ld.global.f32 	%f86, [%rd24];
	add.f32 	%f87, %f85, %f86;
	st.global.f32 	[%rd23], %f87;
	add.s32 	%r38, %r38, 1;
	add.s32 	%r37, %r37, 1;
	setp.ne.s32 	%p11, %r37, 0;
	@%p11 bra 	$L__BB1_12;
$L__BB1_13:
	ret;

}
	// .globl	_Z11kernel_1t1cPfS_S_i
.visible .entry _Z11kernel_1t1cPfS_S_i(
	.param .u64 .ptr .align 1 _Z11kernel_1t1cPfS_S_i_param_0,
	.param .u64 .ptr .align 1 _Z11kernel_1t1cPfS_S_i_param_1,
	.param .u64 .ptr .align 1 _Z11kernel_1t1cPfS_S_i_param_2,
	.param .u32 _Z11kernel_1t1cPfS_S_i_param_3
)
{
	.reg .pred 	%p<12>;
	.reg .b32 	%r<36>;
	.reg .b32 	%f<88>;
	.reg .b64 	%rd<101>;

	ld.param.u64 	%rd4, [_Z11kernel_1t1cPfS_S_i_param_0];
	ld.param.u64 	%rd5, [_Z11kernel_1t1cPfS_S_i_param_1];
	ld.param.u64 	%rd6, [_Z11kernel_1t1cPfS_S_i_param_2];
	ld.param.u32 	%r21, [_Z11kernel_1t1cPfS_S_i_param_3];
	cvta.to.global.u64 	%rd1, %rd4;
	cvta.to.global.u64 	%rd2, %rd6;
	cvta.to.global.u64 	%rd3, %rd5;
	mov.u32 	%r22, %tid.x;
	mov.u32 	%r23, %ntid.x;
	mov.u32 	%r24, %ctaid.x;
	mad.lo.s32 	%r31, %r23, %r24, %r22;
	setp.ge.s32 	%p1, %r31, %r21;
	setp.lt.s32 	%p2, %r21, 1;
	or.pred  	%p3, %p1, %p2;
	@%p3 bra 	$L__BB2_13;
	add.s32 	%r25, %r21, -1;
	and.b32  	%r2, %r21, 15;
	setp.lt.u32 	%p4, %r25, 15;
	@%p4 bra 	$L__BB2_4;
	shl.b32 	%r3, %r21, 4;
	and.b32  	%r26, %r21, 2147483632;
	neg.s32 	%r29, %r26;
	mul.wide.u32 	%rd11, %r21, 4;
$L__BB2_3:
	.pragma "nounroll";
	mul.wide.s32 	%rd7, %r31, 4;
	add.s64 	%rd8, %rd3, %rd7;
	ld.global.f32 	%f1, [%rd8];
	add.s64 	%rd9, %rd2, %rd7;
	ld.global.f32 	%f2, [%rd9];
	add.f32 	%f3, %f1, %f2;
	add.s64 	%rd10, %rd1, %rd7;
	st.global.f32 	[%rd10], %f3;
	add.s64 	%rd12, %rd8, %rd11;
	ld.global.f32 	%f4, [%rd12];
	add.s64 	%rd13, %rd9, %rd11;
	ld.global.f32 	%f5, [%rd13];
	add.f32 	%f6, %f4, %f5;
	add.s64 	%rd14, %rd10, %rd11;
	st.global.f32 	[%rd14], %f6;
	add.s64 	%rd15, %rd12, %rd11;
	ld.global.f32 	%f7, [%rd15];
	add.s64 	%rd16, %rd13, %rd11;
	ld.global.f32 	%f8, [%rd16];
	add.f32 	%f9, %f7, %f8;
	add.s64 	%rd17, %rd14, %rd11;
	st.global.f32 	[%rd17], %f9;
	add.s64 	%rd18, %rd15, %rd11;
	ld.global.f32 	%f10, [%rd18];
	add.s64 	%rd19, %rd16, %rd11;
	ld.global.f32 	%f11, [%rd19];
	add.f32 	%f12, %f10, %f11;
	add.s64 	%rd20, %rd17, %rd11;
	st.global.f32 	[%rd20], %f12;
	add.s64 	%rd21, %rd18, %rd11;
	ld.global.f32 	%f13, [%rd21];
	add.s64 	%rd22, %rd19, %rd11;
	ld.global.f32 	%f14, [%rd22];
	add.f32 	%f15, %f13, %f14;
	add.s64 	%rd23, %rd20, %rd11;
	st.global.f32 	[%rd23], %f15;
	add.s64 	%rd24, %rd21, %rd11;
	ld.global.f32 	%f16, [%rd24];
	add.s64 	%rd25, %rd22, %rd11;
	ld.global.f32 	%f17, [%rd25];
	add.f32 	%f18, %f16, %f17;
	add.s64 	%rd26, %rd23, %rd11;
	st.global.f32 	[%rd26], %f18;
	add.s64 	%rd27, %rd24, %rd11;
	ld.global.f32 	%f19, [%rd27];
	add.s64 	%rd28, %rd25, %rd11;
	ld.global.f32 	%f20, [%rd28];
	add.f32 	%f21, %f19, %f20;
	add.s64 	%rd29, %rd26, %rd11;
	st.global.f32 	[%rd29], %f21;
	add.s64 	%rd30, %rd27, %rd11;
	ld.global.f32 	%f22, [%rd30];
	add.s64 	%rd31, %rd28, %rd11;
	ld.global.f32 	%f23, [%rd31];
	add.f32 	%f24, %f22, %f23;
	add.s64 	%rd32, %rd29, %rd11;
	st.global.f32 	[%rd32], %f24;
	add.s64 	%rd33, %rd30, %rd11;
	ld.global.f32 	%f25, [%rd33];
	add.s64 	%rd34, %rd31, %rd11;
	ld.global.f32 	%f26, [%rd34];
	add.f32 	%f27, %f25, %f26;
	add.s64 	%rd35, %rd32, %rd11;
	st.global.f32 	[%rd35], %f27;
	add.s64 	%rd36, %rd33, %rd11;
	ld.global.f32 	%f28, [%rd36];
	add.s64 	%rd37, %rd34, %rd11;
	ld.global.f32 	%f29, [%rd37];
	add.f32 	%f30, %f28, %f29;
	add.s64 	%rd38, %rd35, %rd11;
	st.global.f32 	[%rd38], %f30;
	add.s64 	%rd39, %rd36, %rd11;
	ld.global.f32 	%f31, [%rd39];
	add.s64 	%rd40, %rd37, %rd11;
	ld.global.f32 	%f32, [%rd40];
	add.f32 	%f33, %f31, %f32;
	add.s64 	%rd41, %rd38, %rd11;
	st.global.f32 	[%rd41], %f33;
	add.s64 	%rd42, %rd39, %rd11;
	ld.global.f32 	%f34, [%rd42];
	add.s64 	%rd43, %rd40, %rd11;
	ld.global.f32 	%f35, [%rd43];
	add.f32 	%f36, %f34, %f35;
	add.s64 	%rd44, %rd41, %rd11;
	st.global.f32 	[%rd44], %f36;
	add.s64 	%rd45, %rd42, %rd11;
	ld.global.f32 	%f37, [%rd45];
	add.s64 	%rd46, %rd43, %rd11;
	ld.global.f32 	%f38, [%rd46];
	add.f32 	%f39, %f37, %f38;
	add.s64 	%rd47, %rd44, %rd11;
	st.global.f32 	[%rd47], %f39;
	add.s64 	%rd48, %rd45, %rd11;
	ld.global.f32 	%f40, [%rd48];
	add.s64 	%rd49, %rd46, %rd11;
	ld.global.f32 	%f41, [%rd49];
	add.f32 	%f42, %f40, %f41;
	add.s64 	%rd50, %rd47, %rd11;
	st.global.f32 	[%rd50], %f42;
	add.s64 	%rd51, %rd48, %rd11;
	ld.global.f32 	%f43, [%rd51];
	add.s64 	%rd52, %rd49, %rd11;
	ld.global.f32 	%f44, [%rd52];
	add.f32 	%f45, %f43, %f44;
	add.s64 	%rd53, %rd50, %rd11;
	st.global.f32 	[%rd53], %f45;
	add.s64 	%rd54, %rd51, %rd11;
	ld.global.f32 	%f46, [%rd54];
	add.s64 	%rd55, %rd52, %rd11;
	ld.global.f32 	%f47, [%rd55];
	add.f32 	%f48, %f46, %f47;
	add.s64 	%rd56, %rd53, %rd11;
	st.global.f32 	[%rd56], %f48;
	add.s32 	%r31, %r31, %r3;
	add.s32 	%r29, %r29, 16;
	setp.ne.s32 	%p5, %r29, 0;
	@%p5 bra 	$L__BB2_3;
$L__BB2_4:
	setp.eq.s32 	%p6, %r2, 0;
	@%p6 bra 	$L__BB2_13;
	and.b32  	%r10, %r21, 7;
	setp.lt.u32 	%p7, %r2, 8;
	@%p7 bra 	$L__BB2_7;
	mul.wide.s32 	%rd57, %r31, 4;
	add.s64 	%rd58, %rd3, %rd57;
	ld.global.f32 	%f49, [%rd58];
	add.s64 	%rd59, %rd2, %rd57;
	ld.global.f32 	%f50, [%rd59];
	add.f32 	%f51, %f49, %f50;
	add.s64 	%rd60, %rd1, %rd57;
	st.global.f32 	[%rd60], %f51;
	mul.wide.u32 	%rd61, %r21, 4;
	add.s64 	%rd62, %rd58, %rd61;
	ld.global.f32 	%f52, [%rd62];
	add.s64 	%rd63, %rd59, %rd61;
	ld.global.f32 	%f53, [%rd63];
	add.f32 	%f54, %f52, %f53;
	add.s64 	%rd64, %rd60, %rd61;
	st.global.f32 	[%rd64], %f54;
	add.s64 	%rd65, %rd62, %rd61;
	ld.global.f32 	%f55, [%rd65];
	add.s64 	%rd66, %rd63, %rd61;
	ld.global.f32 	%f56, [%rd66];
	add.f32 	%f57, %f55, %f56;
	add.s64 	%rd67, %rd64, %rd61;
	st.global.f32 	[%rd67], %f57;
	add.s64 	%rd68, %rd65, %rd61;
	ld.global.f32 	%f58, [%rd68];
	add.s64 	%rd69, %rd66, %rd61;
	ld.global.f32 	%f59, [%rd69];
	add.f32 	%f60, %f58, %f59;
	add.s64 	%rd70, %rd67, %rd61;
	st.global.f32 	[%rd70], %f60;
	add.s64 	%rd71, %rd68, %rd61;
	ld.global.f32 	%f61, [%rd71];
	add.s64 	%rd72, %rd69, %rd61;
	ld.global.f32 	%f62, [%rd72];
	add.f32 	%f63, %f61, %f62;
	add.s64 	%rd73, %rd70, %rd61;
	st.global.f32 	[%rd73], %f63;
	add.s64 	%rd74, %rd71, %rd61;
	ld.global.f32 	%f64, [%rd74];
	add.s64 	%rd75, %rd72, %rd61;
	ld.global.f32 	%f65, [%rd75];
	add.f32 	%f66, %f64, %f65;
	add.s64 	%rd76, %rd73, %rd61;
	st.global.f32 	[%rd76], %f66;
	add.s64 	%rd77, %rd74, %rd61;
	ld.global.f32 	%f67, [%rd77];
	add.s64 	%rd78, %rd75, %rd61;
	ld.global.f32 	%f68, [%rd78];
	add.f32 	%f69, %f67, %f68;
	add.s64 	%rd79, %rd76, %rd61;
	st.global.f32 	[%rd79], %f69;
	add.s64 	%rd80, %rd77, %rd61;
	ld.global.f32 	%f70, [%rd80];
	add.s64 	%rd81, %rd78, %rd61;
	ld.global.f32 	%f71, [%rd81];
	add.f32 	%f72, %f70, %f71;
	add.s64 	%rd82, %rd79, %rd61;
	st.global.f32 	[%rd82], %f72;
	shl.b32 	%r27, %r21, 3;
	add.s32 	%r31, %r27, %r31;
$L__BB2_7:
	setp.eq.s32 	%p8, %r10, 0;
	@%p8 bra 	$L__BB2_13;
	and.b32  	%r13, %r21, 3;
	setp.lt.u32 	%p9, %r10, 4;
	@%p9 bra 	$L__BB2_10;
	mul.wide.s32 	%rd83, %r31, 4;
	add.s64 	%rd84, %rd3, %rd83;
	ld.global.f32 	%f73, [%rd84];
	add.s64 	%rd85, %rd2, %rd83;
	ld.global.f32 	%f74, [%rd85];
	add.f32 	%f75, %f73, %f74;
	add.s64 	%rd86, %rd1, %rd83;
	st.global.f32 	[%rd86], %f75;
	mul.wide.u32 	%rd87, %r21, 4;
	add.s64 	%rd88, %rd84, %rd87;
	ld.global.f32 	%f76, [%rd88];
	add.s64 	%rd89, %rd85, %rd87;
	ld.global.f32 	%f77, [%rd89];
	add.f32 	%f78, %f76, %f77;
	add.s64 	%rd90, %rd86, %rd87;
	st.global.f32 	[%rd90], %f78;
	add.s64 	%rd91, %rd88, %rd87;
	ld.global.f32 	%f79, [%rd91];
	add.s64 	%rd92, %rd89, %rd87;
	ld.global.f32 	%f80, [%rd92];
	add.f32 	%f81, %f79, %f80;
	add.s64 	%rd93, %rd90, %rd87;
	st.global.f32 	[%rd93], %f81;
	add.s64 	%rd94, %rd91, %rd87;
	ld.global.f32 	%f82, [%rd94];
	add.s64 	%rd95, %rd92, %rd87;
	ld.global.f32 	%f83, [%rd95];
	add.f32 	%f84, %f82, %f83;
	add.s64 	%rd96, %rd93, %rd87;
	st.global.f32 	[%rd96], %f84;
	shl.b32 	%r28, %r21, 2;
	add.s32 	%r31, %r28, %r31;
$L__BB2_10:
	setp.eq.s32 	%p10, %r13, 0;
	@%p10 bra 	$L__BB2_13;
	neg.s32 	%r34, %r13;
$L__BB2_12:
	.pragma "nounroll";
	mul.wide.s32 	%rd97, %r31, 4;
	add.s64 	%rd98, %rd1, %rd97;
	add.s64 	%rd99, %rd2, %rd97;
	add.s64 	%rd100, %rd3, %rd97;
	ld.global.f32 	%f85, [%rd100];
	ld.global.f32 	%f86, [%rd99];
	add.f32 	%f87, %f85, %f86;
	st.global.f32 	[%rd98], %f87;
	add.s32 	%r31, %r31, %r21;
	add.s32 	%r34, %r34, 1;
	setp.ne.s32 	%p11, %r34, 0;
	@%p11 bra 	$L__BB2_12;
$L__BB2_13:
	ret;

}


// ===== COMPILED SASS (sm_100) =====

	.target	sm_100

	.elftype	@"ET_EXEC"


//--------------------- .note.nv.tkinfo           --------------------------
	.section	.note.nv.tkinfo,"",@"SHT_NOTE"
	.sectionflags	@"SHF_NOTE_NV_TKINFO"
	.tkinfo
        /*0018*/ 	.word	0x00000002
        /*0030*/ 	.string	""
        /*0030*/ 	.string	"ptxas"
        /*0030*/ 	.string	"Cuda compilation tools, release 13.0, V13.0.88"
        /*0030*/ 	.string	"Build cuda_13.0.r13.0/compiler.36424714_0"
        /*0030*/ 	.string	"-arch sm_100 -m 64 "



//--------------------- .note.nv.cuinfo           --------------------------
	.section	.note.nv.cuinfo,"",@"SHT_NOTE"
	.sectionflags	@"SHF_NOTE_NV_CUINFO"
        /*0018*/ 	.short	0x0002
        /*001a*/ 	.short	0x0064
        /*001c*/ 	.short	0x0082
	.zero		2


//--------------------- .nv.info                  --------------------------
	.section	.nv.info,"",@"SHT_CUDA_INFO"
	.align	4


	//----- nvinfo : EIATTR_REGCOUNT
	.align		4
        /*0000*/ 	.byte	0x04, 0x2f
        /*0002*/ 	.short	(.L_1 - .L_0)
	.align		4
.L_0:
        /*0004*/ 	.word	index@(_Z11kernel_1t1ePfS_S_i)
        /*0008*/ 	.word	0x0000000c


	//----- nvinfo : EIATTR_FRAME_SIZE
	.align		4
.L_1:
        /*000c*/ 	.byte	0x04, 0x11
        /*000e*/ 	.short	(.L_3 - .L_2)
	.align		4
.L_2:
        /*0010*/ 	.word	index@(_Z11kernel_1t1ePfS_S_i)
        /*0014*/ 	.word	0x00000000


	//----- nvinfo : EIATTR_REGCOUNT
	.align		4
.L_3:
        /*0018*/ 	.byte	0x04, 0x2f
        /*001a*/ 	.short	(.L_5 - .L_4)
	.align		4
.L_4:
        /*001c*/ 	.word	index@(_Z11kernel_1t1rPfS_S_i)
        /*0020*/ 	.word	0x00000016


	//----- nvinfo : EIATTR_FRAME_SIZE
	.align		4
.L_5:
        /*0024*/ 	.byte	0x04, 0x11
        /*0026*/ 	.short	(.L_7 - .L_6)
	.align		4
.L_6:
        /*0028*/ 	.word	index@(_Z11kernel_1t1rPfS_S_i)
        /*002c*/ 	.word	0x00000000


	//----- nvinfo : EIATTR_REGCOUNT
	.align		4
.L_7:
        /*0030*/ 	.byte	0x04, 0x2f
        /*0032*/ 	.short	(.L_9 - .L_8)
	.align		4
.L_8:
        /*0034*/ 	.word	index@(_Z11kernel_1t1cPfS_S_i)
        /*0038*/ 	.word	0x0000001c


	//----- nvinfo : EIATTR_FRAME_SIZE
	.align		4
.L_9:
        /*003c*/ 	.byte	0x04, 0x11
        /*003e*/ 	.short	(.L_11 - .L_10)
	.align		4
.L_10:
        /*0040*/ 	.word	index@(_Z11kernel_1t1cPfS_S_i)
        /*0044*/ 	.word	0x00000000


	//----- nvinfo : EIATTR_MIN_STACK_SIZE
	.align		4
.L_11:
        /*0048*/ 	.byte	0x04, 0x12
        /*004a*/ 	.short	(.L_13 - .L_12)
	.align		4
.L_12:
        /*004c*/ 	.word	index@(_Z11kernel_1t1cPfS_S_i)
        /*0050*/ 	.word	0x00000000


	//----- nvinfo : EIATTR_MIN_STACK_SIZE
	.align		4
.L_13:
        /*0054*/ 	.byte	0x04, 0x12
        /*0056*/ 	.short	(.L_15 - .L_14)
	.align		4
.L_14:
        /*0058*/ 	.word	index@(_Z11kernel_1t1rPfS_S_i)
        /*005c*/ 	.word	0x00000000


	//----- nvinfo : EIATTR_MIN_STACK_SIZE
	.align		4
.L_15:
        /*0060*/ 	.byte	0x04, 0x12
        /*0062*/ 	.short	(.L_17 - .L_16)
	.align		4
.L_16:
        /*0064*/ 	.word	index@(_Z11kernel_1t1ePfS_S_i)
        /*0068*/ 	.word	0x00000000
.L_17:


//--------------------- .nv.compat                --------------------------
	.section	.nv.compat,"",@"SHT_CUDA_COMPAT_INFO"
	.align	4
        /*0000*/ 	.byte	0x02, 0x09, 0x00, 0x00, 0x02, 0x02, 0x01, 0x00, 0x02, 0x05, 0x05, 0x00, 0x03, 0x07, 0x01, 0x01
        /*0010*/ 	.byte	0x02, 0x03, 0x00, 0x00, 0x02, 0x06, 0x01, 0x00, 0x04, 0x0b, 0x08, 0x00, 0x09, 0x00, 0x00, 0x00
        /*0020*/ 	.byte	0x00, 0x00, 0x00, 0x00


//--------------------- .nv.info._Z11kernel_1t1cPfS_S_i --------------------------
	.section	.nv.info._Z11kernel_1t1cPfS_S_i,"",@"SHT_CUDA_INFO"
	.sectionflags	@""
	.align	4


	//----- nvinfo : EIATTR_CUDA_API_VERSION
	.align		4
        /*0000*/ 	.byte	0x04, 0x37
        /*0002*/ 	.short	(.L_19 - .L_18)
.L_18:
        /*0004*/ 	.word	0x00000082


	//----- nvinfo : EIATTR_KPARAM_INFO
	.align		4
.L_19:
        /*0008*/ 	.byte	0x04, 0x17
        /*000a*/ 	.short	(.L_21 - .L_20)
.L_20:
        /*000c*/ 	.word	0x00000000
        /*0010*/ 	.short	0x0003
        /*0012*/ 	.short	0x0018
        /*0014*/ 	.byte	0x00, 0xf0, 0x11, 0x00


	//----- nvinfo : EIATTR_KPARAM_INFO
	.align		4
.L_21:
        /*0018*/ 	.byte	0x04, 0x17
        /*001a*/ 	.short	(.L_23 - .L_22)
.L_22:
        /*001c*/ 	.word	0x00000000
        /*0020*/ 	.short	0x0002
        /*0022*/ 	.short	0x0010
        /*0024*/ 	.byte	0x00, 0xf5, 0x21, 0x00


	//----- nvinfo : EIATTR_KPARAM_INFO
	.align		4
.L_23:
        /*0028*/ 	.byte	0x04, 0x17
        /*002a*/ 	.short	(.L_25 - .L_24)
.L_24:
        /*002c*/ 	.word	0x00000000
        /*0030*/ 	.short	0x0001
        /*0032*/ 	.short	0x0008
        /*0034*/ 	.byte	0x00, 0xf5, 0x21, 0x00


	//----- nvinfo : EIATTR_KPARAM_INFO
	.align		4
.L_25:
        /*0038*/ 	.byte	0x04, 0x17
        /*003a*/ 	.short	(.L_27 - .L_26)
.L_26:
        /*003c*/ 	.word	0x00000000
        /*0040*/ 	.short	0x0000
        /*0042*/ 	.short	0x0000
        /*0044*/ 	.byte	0x00, 0xf5, 0x21, 0x00


	//----- nvinfo : EIATTR_SPARSE_MMA_MASK
	.align		4
.L_27:
        /*0048*/ 	.byte	0x03, 0x50
        /*004a*/ 	.short	0x0000


	//----- nvinfo : EIATTR_MAXREG_COUNT
	.align		4
        /*004c*/ 	.byte	0x03, 0x1b
        /*004e*/ 	.short	0x00ff


	//----- nvinfo : EIATTR_MERCURY_ISA_VERSION
	.align		4
        /*0050*/ 	.byte	0x03, 0x5f
        /*0052*/ 	.short	0x0101


	//----- nvinfo : EIATTR_VRC_CTA_INIT_COUNT
	.align		4
        /*0054*/ 	.byte	0x02, 0x4a
	.zero		1
	.zero		1


	//----- nvinfo : EIATTR_EXIT_INSTR_OFFSETS
	.align		4
        /*0058*/ 	.byte	0x04, 0x1c
        /*005a*/ 	.short	(.L_29 - .L_28)


	//   ....[0]....
.L_28:
        /*005c*/ 	.word	0x00000080


	//   ....[1]....
        /*0060*/ 	.word	0x00000880


	//   ....[2]....
        /*0064*/ 	.word	0x00000c90


	//   ....[3]....
        /*0068*/ 	.word	0x00000ee0


	//   ....[4]....
        /*006c*/ 	.word	0x00000fe0


	//----- nvinfo : EIATTR_CBANK_PARAM_SIZE
	.align		4
.L_29:
        /*0070*/ 	.byte	0x03, 0x19
        /*0072*/ 	.short	0x001c


	//----- nvinfo : EIATTR_PARAM_CBANK
	.align		4
        /*0074*/ 	.byte	0x04, 0x0a
        /*0076*/ 	.short	(.L_31 - .L_30)
	.align		4
.L_30:
        /*0078*/ 	.word	index@(.nv.constant0._Z11kernel_1t1cPfS_S_i)
        /*007c*/ 	.short	0x0380
        /*007e*/ 	.short	0x001c


	//----- nvinfo : EIATTR_SW_WAR
	.align		4
.L_31:
        /*0080*/ 	.byte	0x04, 0x36
        /*0082*/ 	.short	(.L_33 - .L_32)
.L_32:
        /*0084*/ 	.word	0x00000008
.L_33:


//--------------------- .nv.info._Z11kernel_1t1rPfS_S_i --------------------------
	.section	.nv.info._Z11kernel_1t1rPfS_S_i,"",@"SHT_CUDA_INFO"
	.sectionflags	@""
	.align	4


	//----- nvinfo : EIATTR_CUDA_API_VERSION
	.align		4
        /*0000*/ 	.byte	0x04, 0x37
        /*0002*/ 	.short	(.L_35 - .L_34)
.L_34:
        /*0004*/ 	.word	0x00000082


	//----- nvinfo : EIATTR_KPARAM_INFO
	.align		4
.L_35:
        /*0008*/ 	.byte	0x04, 0x17
        /*000a*/ 	.short	(.L_37 - .L_36)
.L_36:
        /*000c*/ 	.word	0x00000000
        /*0010*/ 	.short	0x0003
        /*0012*/ 	.short	0x0018
        /*0014*/ 	.byte	0x00, 0xf0, 0x11, 0x00


	//----- nvinfo : EIATTR_KPARAM_INFO
	.align		4
.L_37:
        /*0018*/ 	.byte	0x04, 0x17
        /*001a*/ 	.short	(.L_39 - .L_38)
.L_38:
        /*001c*/ 	.word	0x00000000
        /*0020*/ 	.short	0x0002
        /*0022*/ 	.short	0x0010
        /*0024*/ 	.byte	0x00, 0xf5, 0x21, 0x00


	//----- nvinfo : EIATTR_KPARAM_INFO
	.align		4
.L_39:
        /*0028*/ 	.byte	0x04, 0x17
        /*002a*/ 	.short	(.L_41 - .L_40)
.L_40:
        /*002c*/ 	.word	0x00000000
        /*0030*/ 	.short	0x0001
        /*0032*/ 	.short	0x0008
        /*0034*/ 	.byte	0x00, 0xf5, 0x21, 0x00


	//----- nvinfo : EIATTR_KPARAM_INFO
	.align		4
.L_41:
        /*0038*/ 	.byte	0x04, 0x17
        /*003a*/ 	.short	(.L_43 - .L_42)
.L_42:
        /*003c*/ 	.word	0x00000000
        /*0040*/ 	.short	0x0000
        /*0042*/ 	.short	0x0000
        /*0044*/ 	.byte	0x00, 0xf5, 0x21, 0x00


	//----- nvinfo : EIATTR_SPARSE_MMA_MASK
	.align		4
.L_43:
        /*0048*/ 	.byte	0x03, 0x50
        /*004a*/ 	.short	0x0000


	//----- nvinfo : EIATTR_MAXREG_COUNT
	.align		4
        /*004c*/ 	.byte	0x03, 0x1b
        /*004e*/ 	.short	0x00ff


	//----- nvinfo : EIATTR_MERCURY_ISA_VERSION
	.align		4
        /*0050*/ 	.byte	0x03, 0x5f
        /*0052*/ 	.short	0x0101


	//----- nvinfo : EIATTR_VRC_CTA_INIT_COUNT
	.align		4
        /*0054*/ 	.byte	0x02, 0x4a
	.zero		1
	.zero		1


	//----- nvinfo : EIATTR_EXIT_INSTR_OFFSETS
	.align		4
        /*0058*/ 	.byte	0x04, 0x1c
        /*005a*/ 	.short	(.L_45 - .L_44)


	//   ....[0]....
.L_44:
        /*005c*/ 	.word	0x000001e0


	//   ....[1]....
        /*0060*/ 	.word	0x000007d0


	//   ....[2]....
        /*0064*/ 	.word	0x00000aa0


	//   ....[3]....
        /*0068*/ 	.word	0x00000c70


	//   ....[4]....
        /*006c*/ 	.word	0x00000d80


	//----- nvinfo : EIATTR_CBANK_PARAM_SIZE
	.align		4
.L_45:
        /*0070*/ 	.byte	0x03, 0x19
        /*0072*/ 	.short	0x001c


	//----- nvinfo : EIATTR_PARAM_CBANK
	.align		4
        /*0074*/ 	.byte	0x04, 0x0a
        /*0076*/ 	.short	(.L_47 - .L_46)
	.align		4
.L_46:
        /*0078*/ 	.word	index@(.nv.constant0._Z11kernel_1t1rPfS_S_i)
        /*007c*/ 	.short	0x0380
        /*007e*/ 	.short	0x001c


	//----- nvinfo : EIATTR_SW_WAR
	.align		4
.L_47:
        /*0080*/ 	.byte	0x04, 0x36
        /*0082*/ 	.short	(.L_49 - .L_48)
.L_48:
        /*0084*/ 	.word	0x00000008
.L_49:


//--------------------- .nv.info._Z11kernel_1t1ePfS_S_i --------------------------
	.section	.nv.info._Z11kernel_1t1ePfS_S_i,"",@"SHT_CUDA_INFO"
	.sectionflags	@""
	.align	4


	//----- nvinfo : EIATTR_CUDA_API_VERSION
	.align		4
        /*0000*/ 	.byte	0x04, 0x37
        /*0002*/ 	.short	(.L_51 - .L_50)
.L_50:
        /*0004*/ 	.word	0x00000082


	//----- nvinfo : EIATTR_KPARAM_INFO
	.align		4
.L_51:
        /*0008*/ 	.byte	0x04, 0x17
        /*000a*/ 	.short	(.L_53 - .L_52)
.L_52:
        /*000c*/ 	.word	0x00000000
        /*0010*/ 	.short	0x0003
        /*0012*/ 	.short	0x0018
        /*0014*/ 	.byte	0x00, 0xf0, 0x11, 0x00


	//----- nvinfo : EIATTR_KPARAM_INFO
	.align		4
.L_53:
        /*0018*/ 	.byte	0x04, 0x17
        /*001a*/ 	.short	(.L_55 - .L_54)
.L_54:
        /*001c*/ 	.word	0x00000000
        /*0020*/ 	.short	0x0002
        /*0022*/ 	.short	0x0010
        /*0024*/ 	.byte	0x00, 0xf5, 0x21, 0x00


	//----- nvinfo : EIATTR_KPARAM_INFO
	.align		4
.L_55:
        /*0028*/ 	.byte	0x04, 0x17
        /*002a*/ 	.short	(.L_57 - .L_56)
.L_56:
        /*002c*/ 	.word	0x00000000
        /*0030*/ 	.short	0x0001
        /*0032*/ 	.short	0x0008
        /*0034*/ 	.byte	0x00, 0xf5, 0x21, 0x00


	//----- nvinfo : EIATTR_KPARAM_INFO
	.align		4
.L_57:
        /*0038*/ 	.byte	0x04, 0x17
        /*003a*/ 	.short	(.L_59 - .L_58)
.L_58:
        /*003c*/ 	.word	0x00000000
        /*0040*/ 	.short	0x0000
        /*0042*/ 	.short	0x0000
        /*0044*/ 	.byte	0x00, 0xf5, 0x21, 0x00


	//----- nvinfo : EIATTR_SPARSE_MMA_MASK
	.align		4
.L_59:
        /*0048*/ 	.byte	0x03, 0x50
        /*004a*/ 	.short	0x0000


	//----- nvinfo : EIATTR_MAXREG_COUNT
	.align		4
        /*004c*/ 	.byte	0x03, 0x1b
        /*004e*/ 	.short	0x00ff


	//----- nvinfo : EIATTR_MERCURY_ISA_VERSION
	.align		4
        /*0050*/ 	.byte	0x03, 0x5f
        /*0052*/ 	.short	0x0101


	//----- nvinfo : EIATTR_VRC_CTA_INIT_COUNT
	.align		4
        /*0054*/ 	.byte	0x02, 0x4a
	.zero		1
	.zero		1


	//----- nvinfo : EIATTR_EXIT_INSTR_OFFSETS
	.align		4
        /*0058*/ 	.byte	0x04, 0x1c
        /*005a*/ 	.short	(.L_61 - .L_60)


	//   ....[0]....
.L_60:
        /*005c*/ 	.word	0x00000080


	//   ....[1]....
        /*0060*/ 	.word	0x00000140


	//----- nvinfo : EIATTR_CBANK_PARAM_SIZE
	.align		4
.L_61:
        /*0064*/ 	.byte	0x03, 0x19
        /*0066*/ 	.short	0x001c


	//----- nvinfo : EIATTR_PARAM_CBANK
	.align		4
        /*0068*/ 	.byte	0x04, 0x0a
        /*006a*/ 	.short	(.L_63 - .L_62)
	.align		4
.L_62:
        /*006c*/ 	.word	index@(.nv.constant0._Z11kernel_1t1ePfS_S_i)
        /*0070*/ 	.short	0x0380
        /*0072*/ 	.short	0x001c


	//----- nvinfo : EIATTR_SW_WAR
	.align		4
.L_63:
        /*0074*/ 	.byte	0x04, 0x36
        /*0076*/ 	.short	(.L_65 - .L_64)
.L_64:
        /*0078*/ 	.word	0x00000008
.L_65:


//--------------------- .nv.callgraph             --------------------------
	.section	.nv.callgraph,"",@"SHT_CUDA_CALLGRAPH"
	.align	4
	.sectionentsize	8
	.align		4
        /*0000*/ 	.word	0x00000000
	.align		4
        /*0004*/ 	.word	0xffffffff
	.align		4
        /*0008*/ 	.word	0x00000000
	.align		4
        /*000c*/ 	.word	0xfffffffe
	.align		4
        /*0010*/ 	.word	0x00000000
	.align		4
        /*0014*/ 	.word	0xfffffffd
	.align		4
        /*0018*/ 	.word	0x00000000
	.align		4
        /*001c*/ 	.word	0xfffffffc


//--------------------- .text._Z11kernel_1t1cPfS_S_i --------------------------
	.section	.text._Z11kernel_1t1cPfS_S_i,"ax",@progbits
	.align	128
        .global         _Z11kernel_1t1cPfS_S_i
        .type           _Z11kernel_1t1cPfS_S_i,@function
        .size           _Z11kernel_1t1cPfS_S_i,(.L_x_13 - _Z11kernel_1t1cPfS_S_i)
        .other          _Z11kernel_1t1cPfS_S_i,@"STO_CUDA_ENTRY STV_DEFAULT"
_Z11kernel_1t1cPfS_S_i:
.text._Z11kernel_1t1cPfS_S_i:
[----:B------:R-:W-:Y:S01]  /*0000*/  LDC R1, c[0x0][0x37c] ;  /* 0x0000df00ff017b82 */ /* 0x000fe20000000800 */
[----:B------:R-:W0:Y:S07]  /*0010*/  S2R R3, SR_TID.X ;  /* 0x0000000000037919 */ /* 0x000e2e0000002100 */
[----:B------:R-:W1:Y:S01]  /*0020*/  LDC R0, c[0x0][0x398] ;  /* 0x0000e600ff007b82 */ /* 0x000e620000000800 */
[----:B------:R-:W0:Y:S01]  /*0030*/  LDCU UR4, c[0x0][0x360] ;  /* 0x00006c00ff0477ac */ /* 0x000e220008000800 */
[----:B------:R-:W0:Y:S01]  /*0040*/  S2R R2, SR_CTAID.X ;  /* 0x0000000000027919 */ /* 0x000e220000002500 */
[----:B-1----:R-:W-:Y:S01]  /*0050*/  ISETP.GE.AND P0, PT, R0, 0x1, PT ;  /* 0x000000010000780c */ /* 0x002fe20003f06270 */
[----:B0-----:R-:W-:-:S05]  /*0060*/  IMAD R3, R2, UR4, R3 ;  /* 0x0000000402037c24 */ /* 0x001fca000f8e0203 */
[----:B------:R-:W-:-:S13]  /*0070*/  ISETP.GE.OR P0, PT, R3, R0, !P0 ;  /* 0x000000000300720c */ /* 0x000fda0004706670 */
[----:B------:R-:W-:Y:S05]  /*0080*/  @P0 EXIT ;  /* 0x000000000000094d */ /* 0x000fea0003800000 */
[C---:B------:R-:W-:Y:S01]  /*0090*/  IADD3 R2, PT, PT, R0.reuse, -0x1, RZ ;  /* 0xffffffff00027810 */ /* 0x040fe20007ffe0ff */
[----:B------:R-:W0:Y:S01]  /*00a0*/  LDCU.64 UR4, c[0x0][0x358] ;  /* 0x00006b00ff0477ac */ /* 0x000e220008000a00 */
[----:B------:R-:W-:Y:S02]  /*00b0*/  LOP3.LUT R18, R0, 0xf, RZ, 0xc0, !PT ;  /* 0x0000000f00127812 */ /* 0x000fe400078ec0ff */
[----:B------:R-:W-:Y:S02]  /*00c0*/  ISETP.GE.U32.AND P1, PT, R2, 0xf, PT ;  /* 0x0000000f0200780c */ /* 0x000fe40003f26070 */
[----:B------:R-:W-:-:S11]  /*00d0*/  ISETP.NE.AND P0, PT, R18, RZ, PT ;  /* 0x000000ff1200720c */ /* 0x000fd60003f05270 */
[----:B------:R-:W-:Y:S05]  /*00e0*/  @!P1 BRA `(.L_x_0) ;  /* 0x0000000400e49947 */ /* 0x000fea0003800000 */
[----:B------:R-:W-:-:S04]  /*00f0*/  LOP3.LUT R2, R0, 0x7ffffff0, RZ, 0xc0, !PT ;  /* 0x7ffffff000027812 */ /* 0x000fc800078ec0ff */
[----:B------:R-:W-:-:S07]  /*0100*/  IADD3 R2, PT, PT, -R2, RZ, RZ ;  /* 0x000000ff02027210 */ /* 0x000fce0007ffe1ff */
.L_x_1:
[----:B------:R-:W1:Y:S08]  /*0110*/  LDC.64 R4, c[0x0][0x388] ;  /* 0x0000e200ff047b82 */ /* 0x000e700000000a00 */
[----:B------:R-:W2:Y:S08]  /*0120*/  LDC.64 R6, c[0x0][0x390] ;  /* 0x0000e400ff067b82 */ /* 0x000eb00000000a00 */
[----:B---3--:R-:W3:Y:S01]  /*0130*/  LDC.64 R8, c[0x0][0x380] ;  /* 0x0000e000ff087b82 */ /* 0x008ee20000000a00 */
[----:B-1----:R-:W-:-:S05]  /*0140*/  IMAD.WIDE R4, R3, 0x4, R4 ;  /* 0x0000000403047825 */ /* 0x002fca00078e0204 */
[----:B0-----:R-:W4:Y:S01]  /*0150*/  LDG.E R10, desc[UR4][R4.64] ;  /* 0x00000004040a7981 */ /* 0x001f22000c1e1900 */
[----:B--2---:R-:W-:-:S05]  /*0160*/  IMAD.WIDE R6, R3, 0x4, R6 ;  /* 0x0000000403067825 */ /* 0x004fca00078e0206 */
[----:B------:R-:W4:Y:S01]  /*0170*/  LDG.E R11, desc[UR4][R6.64] ;  /* 0x00000004060b7981 */ /* 0x000f22000c1e1900 */
[----:B------:R-:W-:-:S04]  /*0180*/  IMAD.WIDE.U32 R12, R0, 0x4, R6 ;  /* 0x00000004000c7825 */ /* 0x000fc800078e0006 */
[----:B---3--:R-:W-:-:S04]  /*0190*/  IMAD.WIDE R8, R3, 0x4, R8 ;  /* 0x0000000403087825 */ /* 0x008fc800078e0208 */
[----:B----4-:R-:W-:Y:S01]  /*01a0*/  FADD R19, R10, R11 ;  /* 0x0000000b0a137221 */ /* 0x010fe20000000000 */
[----:B------:R-:W-:-:S04]  /*01b0*/  IMAD.WIDE.U32 R10, R0, 0x4, R4 ;  /* 0x00000004000a7825 */ /* 0x000fc800078e0004 */
[----:B------:R0:W-:Y:S04]  /*01c0*/  STG.E desc[UR4][R8.64], R19 ;  /* 0x0000001308007986 */ /* 0x0001e8000c101904 */
[----:B------:R-:W2:Y:S04]  /*01d0*/  LDG.E R16, desc[UR4][R10.64] ;  /* 0x000000040a107981 */ /* 0x000ea8000c1e1900 */
[----:B------:R-:W2:Y:S01]  /*01e0*/  LDG.E R17, desc[UR4][R12.64] ;  /* 0x000000040c117981 */ /* 0x000ea2000c1e1900 */
[----:B------:R-:W-:-:S04]  /*01f0*/  IMAD.WIDE.U32 R14, R0, 0x4, R8 ;  /* 0x00000004000e7825 */ /* 0x000fc800078e0008 */
[----:B------:R-:W-:-:S04]  /*0200*/  IMAD.WIDE.U32 R4, R0, 0x4, R10 ;  /* 0x0000000400047825 */ /* 0x000fc800078e000a */
[----:B------:R-:W-:-:S04]  /*0210*/  IMAD.WIDE.U32 R6, R0, 0x4, R12 ;  /* 0x0000000400067825 */ /* 0x000fc800078e000c */
[----:B--2---:R-:W-:-:S05]  /*0220*/  FADD R21, R16, R17 ;  /* 0x0000001110157221 */ /* 0x004fca0000000000 */
[----:B------:R1:W-:Y:S04]  /*0230*/  STG.E desc[UR4][R14.64], R21 ;  /* 0x000000150e007986 */ /* 0x0003e8000c101904 */
[----:B------:R-:W2:Y:S04]  /*0240*/  LDG.E R20, desc[UR4][R4.64] ;  /* 0x0000000404147981 */ /* 0x000ea8000c1e1900 */
[----:B------:R-:W2:Y:S01]  /*0250*/  LDG.E R23, desc[UR4][R6.64] ;  /* 0x0000000406177981 */ /* 0x000ea2000c1e1900 */
[----:B------:R-:W-:-:S04]  /*0260*/  IMAD.WIDE.U32 R16, R0, 0x4, R14 ;  /* 0x0000000400107825 */ /* 0x000fc800078e000e */
[----:B0-----:R-:W-:-:S04]  /*0270*/  IMAD.WIDE.U32 R8, R0, 0x4, R4 ;  /* 0x0000000400087825 */ /* 0x001fc800078e0004 */
[----:B------:R-:W-:-:S04]  /*0280*/  IMAD.WIDE.U32 R10, R0, 0x4, R6 ;  /* 0x00000004000a7825 */ /* 0x000fc800078e0006 */
[----:B--2---:R-:W-:-:S05]  /*0290*/  FADD R23, R20, R23 ;  /* 0x0000001714177221 */ /* 0x004fca0000000000 */
        /* <DEDUP_REMOVED lines=8> */
[----:B------:R-:W3:Y:S04]  /*0320*/  LDG.E R20, desc[UR4][R4.64] ;  /* 0x0000000404147981 */ /* 0x000ee8000c1e1900 */
[----:B-1----:R-:W3:Y:S01]  /*0330*/  LDG.E R21, desc[UR4][R6.64] ;  /* 0x0000000406157981 */ /* 0x002ee2000c1e1900 */
[----:B------:R-:W-:-:S04]  /*0340*/  IMAD.WIDE.U32 R14, R0, 0x4, R12 ;  /* 0x00000004000e7825 */ /* 0x000fc800078e000c */
[----:B------:R-:W-:-:S04]  /*0350*/  IMAD.WIDE.U32 R8, R0, 0x4, R4 ;  /* 0x0000000400087825 */ /* 0x000fc800078e0004 */
[----:B------:R-:W-:-:S04]  /*0360*/  IMAD.WIDE.U32 R10, R0, 0x4, R6 ;  /* 0x00000004000a7825 */ /* 0x000fc800078e0006 */
[----:B---3--:R-:W-:-:S05]  /*0370*/  FADD R21, R20, R21 ;  /* 0x0000001514157221 */ /* 0x008fca0000000000 */
[----:B------:R1:W-:Y:S04]  /*0380*/  STG.E desc[UR4][R14.64], R21 ;  /* 0x000000150e007986 */ /* 0x0003e8000c101904 */
[----:B------:R-:W3:Y:S04]  /*0390*/  LDG.E R20, desc[UR4][R8.64] ;  /* 0x0000000408147981 */ /* 0x000ee8000c1e1900 */
[----:B0-----:R-:W3:Y:S01]  /*03a0*/  LDG.E R23, desc[UR4][R10.64] ;  /* 0x000000040a177981 */ /* 0x001ee2000c1e1900 */
[----:B------:R-:W-:-:S04]  /*03b0*/  IMAD.WIDE.U32 R16, R0, 0x4, R14 ;  /* 0x0000000400107825 */ /* 0x000fc800078e000e */
[----:B------:R-:W-:-:S04]  /*03c0*/  IMAD.WIDE.U32 R4, R0, 0x4, R8 ;  /* 0x0000000400047825 */ /* 0x000fc800078e0008 */
[----:B------:R-:W-:-:S04]  /*03d0*/  IMAD.WIDE.U32 R6, R0, 0x4, R10 ;  /* 0x0000000400067825 */ /* 0x000fc800078e000a */
[----:B---3--:R-:W-:-:S05]  /*03e0*/  FADD R23, R20, R23 ;  /* 0x0000001714177221 */ /* 0x008fca0000000000 */
[----:B------:R0:W-:Y:S04]  /*03f0*/  STG.E desc[UR4][R16.64], R23 ;  /* 0x0000001710007986 */ /* 0x0001e8000c101904 */
[----:B--2---:R-:W2:Y:S04]  /*0400*/  LDG.E R19, desc[UR4][R4.64] ;  /* 0x0000000404137981 */ /* 0x004ea8000c1e1900 */
        /* <DEDUP_REMOVED lines=62> */
[----:B------:R-:W1:Y:S04]  /*07f0*/  LDG.E R8, desc[UR4][R8.64] ;  /* 0x0000000408087981 */ /* 0x000e68000c1e1900 */
[----:B------:R-:W1:Y:S01]  /*0800*/  LDG.E R11, desc[UR4][R10.64] ;  /* 0x000000040a0b7981 */ /* 0x000e62000c1e1900 */
[----:B------:R-:W-:-:S04]  /*0810*/  IADD3 R2, PT, PT, R2, 0x10, RZ ;  /* 0x0000001002027810 */ /* 0x000fc80007ffe0ff */
[----:B------:R-:W-:Y:S01]  /*0820*/  ISETP.NE.AND P1, PT, R2, RZ, PT ;  /* 0x000000ff0200720c */ /* 0x000fe20003f25270 */
[C---:B--2---:R-:W-:Y:S01]  /*0830*/  IMAD.WIDE.U32 R12, R0.reuse, 0x4, R16 ;  /* 0x00000004000c7825 */ /* 0x044fe200078e0010 */
[----:B------:R-:W-:-:S03]  /*0840*/  LEA R3, R0, R3, 0x4 ;  /* 0x0000000300037211 */ /* 0x000fc600078e20ff */
[----:B-1----:R-:W-:-:S05]  /*0850*/  FADD R15, R8, R11 ;  /* 0x0000000b080f7221 */ /* 0x002fca0000000000 */
[----:B------:R3:W-:Y:S03]  /*0860*/  STG.E desc[UR4][R12.64], R15 ;  /* 0x0000000f0c007986 */ /* 0x0007e6000c101904 */
[----:B------:R-:W-:Y:S05]  /*0870*/  @P1 BRA `(.L_x_1) ;  /* 0xfffffff800241947 */ /* 0x000fea000383ffff */
.L_x_0:
[----:B0-----:R-:W-:Y:S05]  /*0880*/  @!P0 EXIT ;  /* 0x000000000000894d */ /* 0x001fea0003800000 */
[----:B------:R-:W-:Y:S02]  /*0890*/  ISETP.GE.U32.AND P0, PT, R18, 0x8, PT ;  /* 0x000000081200780c */ /* 0x000fe40003f06070 */
[----:B------:R-:W-:-:S04]  /*08a0*/  LOP3.LUT R19, R0, 0x7, RZ, 0xc0, !PT ;  /* 0x0000000700137812 */ /* 0x000fc800078ec0ff */
[----:B------:R-:W-:-:S07]  /*08b0*/  ISETP.NE.AND P1, PT, R19, RZ, PT ;  /* 0x000000ff1300720c */ /* 0x000fce0003f25270 */
[----:B------:R-:W-:Y:S06]  /*08c0*/  @!P0 BRA `(.L_x_2) ;  /* 0x0000000000f08947 */ /* 0x000fec0003800000 */
[----:B------:R-:W0:Y:S08]  /*08d0*/  LDC.64 R4, c[0x0][0x388] ;  /* 0x0000e200ff047b82 */ /* 0x000e300000000a00 */
[----:B------:R-:W1:Y:S08]  /*08e0*/  LDC.64 R6, c[0x0][0x390] ;  /* 0x0000e400ff067b82 */ /* 0x000e700000000a00 */
[----:B------:R-:W2:Y:S01]  /*08f0*/  LDC.64 R8, c[0x0][0x380] ;  /* 0x0000e000ff087b82 */ /* 0x000ea20000000a00 */
[----:B0-----:R-:W-:-:S05]  /*0900*/  IMAD.WIDE R4, R3, 0x4, R4 ;  /* 0x0000000403047825 */ /* 0x001fca00078e0204 */
[----:B------:R-:W4:Y:S01]  /*0910*/  LDG.E R2, desc[UR4][R4.64] ;  /* 0x0000000404027981 */ /* 0x000f22000c1e1900 */
[----:B-1----:R-:W-:-:S05]  /*0920*/  IMAD.WIDE R6, R3, 0x4, R6 ;  /* 0x0000000403067825 */ /* 0x002fca00078e0206 */
[----:B------:R-:W4:Y:S01]  /*0930*/  LDG.E R11, desc[UR4][R6.64] ;  /* 0x00000004060b7981 */ /* 0x000f22000c1e1900 */
[----:B---3--:R-:W-:-:S04]  /*0940*/  IMAD.WIDE.U32 R12, R0, 0x4, R6 ;  /* 0x00000004000c7825 */ /* 0x008fc800078e0006 */
[----:B--2---:R-:W-:-:S04]  /*0950*/  IMAD.WIDE R8, R3, 0x4, R8 ;  /* 0x0000000403087825 */ /* 0x004fc800078e0208 */
        /* <DEDUP_REMOVED lines=38> */
[----:B------:R-:W3:Y:S04]  /*0bc0*/  LDG.E R2, desc[UR4][R4.64] ;  /* 0x0000000404027981 */ /* 0x000ee8000c1e1900 */
[----:B--2---:R-:W3:Y:S01]  /*0bd0*/  LDG.E R21, desc[UR4][R6.64] ;  /* 0x0000000406157981 */ /* 0x004ee2000c1e1900 */
[----:B------:R-:W-:-:S04]  /*0be0*/  IMAD.WIDE.U32 R12, R0, 0x4, R16 ;  /* 0x00000004000c7825 */ /* 0x000fc800078e0010 */
[----:B------:R-:W-:-:S04]  /*0bf0*/  IMAD.WIDE.U32 R8, R0, 0x4, R4 ;  /* 0x0000000400087825 */ /* 0x000fc800078e0004 */
[----:B------:R-:W-:-:S04]  /*0c00*/  IMAD.WIDE.U32 R10, R0, 0x4, R6 ;  /* 0x00000004000a7825 */ /* 0x000fc800078e0006 */
[----:B---3--:R-:W-:-:S05]  /*0c10*/  FADD R21, R2, R21 ;  /* 0x0000001502157221 */ /* 0x008fca0000000000 */
[----:B------:R2:W-:Y:S04]  /*0c20*/  STG.E desc[UR4][R12.64], R21 ;  /* 0x000000150c007986 */ /* 0x0005e8000c101904 */
[----:B------:R-:W0:Y:S04]  /*0c30*/  LDG.E R8, desc[UR4][R8.64] ;  /* 0x0000000408087981 */ /* 0x000e28000c1e1900 */
[----:B------:R-:W0:Y:S01]  /*0c40*/  LDG.E R11, desc[UR4][R10.64] ;  /* 0x000000040a0b7981 */ /* 0x000e22000c1e1900 */
[C---:B-1----:R-:W-:Y:S01]  /*0c50*/  IMAD.WIDE.U32 R14, R0.reuse, 0x4, R12 ;  /* 0x00000004000e7825 */ /* 0x042fe200078e000c */
[----:B------:R-:W-:-:S03]  /*0c60*/  LEA R3, R0, R3, 0x3 ;  /* 0x0000000300037211 */ /* 0x000fc600078e18ff */
[----:B0-----:R-:W-:-:S05]  /*0c70*/  FADD R17, R8, R11 ;  /* 0x0000000b08117221 */ /* 0x001fca0000000000 */
[----:B------:R2:W-:Y:S02]  /*0c80*/  STG.E desc[UR4][R14.64], R17 ;  /* 0x000000110e007986 */ /* 0x0005e4000c101904 */
.L_x_2:
[----:B------:R-:W-:Y:S05]  /*0c90*/  @!P1 EXIT ;  /* 0x000000000000994d */ /* 0x000fea0003800000 */
[----:B------:R-:W-:Y:S02]  /*0ca0*/  ISETP.GE.U32.AND P0, PT, R19, 0x4, PT ;  /* 0x000000041300780c */ /* 0x000fe40003f06070 */
[----:B------:R-:W-:-:S04]  /*0cb0*/  LOP3.LUT R2, R0, 0x3, RZ, 0xc0, !PT ;  /* 0x0000000300027812 */ /* 0x000fc800078ec0ff */
[----:B------:R-:W-:-:S07]  /*0cc0*/  ISETP.NE.AND P1, PT, R2, RZ, PT ;  /* 0x000000ff0200720c */ /* 0x000fce0003f25270 */
[----:B------:R-:W-:Y:S06]  /*0cd0*/  @!P0 BRA `(.L_x_3) ;  /* 0x0000000000808947 */ /* 0x000fec0003800000 */
[----:B------:R-:W0:Y:S08]  /*0ce0*/  LDC.64 R4, c[0x0][0x388] ;  /* 0x0000e200ff047b82 */ /* 0x000e300000000a00 */
[----:B------:R-:W1:Y:S08]  /*0cf0*/  LDC.64 R6, c[0x0][0x390] ;  /* 0x0000e400ff067b82 */ /* 0x000e700000000a00 */
[----:B------:R-:W4:Y:S01]  /*0d00*/  LDC.64 R8, c[0x0][0x380] ;  /* 0x0000e000ff087b82 */ /* 0x000f220000000a00 */
[----:B0-----:R-:W-:-:S05]  /*0d10*/  IMAD.WIDE R4, R3, 0x4, R4 ;  /* 0x0000000403047825 */ /* 0x001fca00078e0204 */
[----:B------:R-:W5:Y:S01]  /*0d20*/  LDG.E R10, desc[UR4][R4.64] ;  /* 0x00000004040a7981 */ /* 0x000f62000c1e1900 */
[----:B-1----:R-:W-:-:S05]  /*0d30*/  IMAD.WIDE R6, R3, 0x4, R6 ;  /* 0x0000000403067825 */ /* 0x002fca00078e0206 */
[----:B------:R-:W5:Y:S01]  /*0d40*/  LDG.E R11, desc[UR4][R6.64] ;  /* 0x00000004060b7981 */ /* 0x000f62000c1e1900 */
[----:B--23--:R-:W-:-:S04]  /*0d50*/  IMAD.WIDE.U32 R12, R0, 0x4, R6 ;  /* 0x00000004000c7825 */ /* 0x00cfc800078e0006 */
[----:B----4-:R-:W-:-:S04]  /*0d60*/  IMAD.WIDE R8, R3, 0x4, R8 ;  /* 0x0000000403087825 */ /* 0x010fc800078e0208 */
[----:B-----5:R-:W-:Y:S01]  /*0d70*/  FADD R19, R10, R11 ;  /* 0x0000000b0a137221 */ /* 0x020fe20000000000 */
        /* <DEDUP_REMOVED lines=16> */
[----:B------:R-:W1:Y:S04]  /*0e80*/  LDG.E R8, desc[UR4][R8.64] ;  /* 0x0000000408087981 */ /* 0x000e68000c1e1900 */
[----:B------:R-:W1:Y:S01]  /*0e90*/  LDG.E R11, desc[UR4][R10.64] ;  /* 0x000000040a0b7981 */ /* 0x000e62000c1e1900 */
[C---:B------:R-:W-:Y:S01]  /*0ea0*/  IMAD.WIDE.U32 R12, R0.reuse, 0x4, R16 ;  /* 0x00000004000c7825 */ /* 0x040fe200078e0010 */
[----:B------:R-:W-:-:S03]  /*0eb0*/  LEA R3, R0, R3, 0x2 ;  /* 0x0000000300037211 */ /* 0x000fc600078e10ff */
[----:B-1----:R-:W-:-:S05]  /*0ec0*/  FADD R15, R8, R11 ;  /* 0x0000000b080f7221 */ /* 0x002fca0000000000 */
[----:B------:R0:W-:Y:S02]  /*0ed0*/  STG.E desc[UR4][R12.64], R15 ;  /* 0x0000000f0c007986 */ /* 0x0001e4000c101904 */
.L_x_3:
[----:B------:R-:W-:Y:S05]  /*0ee0*/  @!P1 EXIT ;  /* 0x000000000000994d */ /* 0x000fea0003800000 */
[----:B------:R-:W1:Y:S01]  /*0ef0*/  LDC.64 R8, c[0x0][0x390] ;  /* 0x0000e400ff087b82 */ /* 0x000e620000000a00 */
[----:B------:R-:W-:-:S07]  /*0f00*/  IADD3 R2, PT, PT, -R2, RZ, RZ ;  /* 0x000000ff02027210 */ /* 0x000fce0007ffe1ff */
[----:B------:R-:W4:Y:S08]  /*0f10*/  LDC.64 R4, c[0x0][0x380] ;  /* 0x0000e000ff047b82 */ /* 0x000f300000000a00 */
[----:B0-23--:R-:W0:Y:S02]  /*0f20*/  LDC.64 R12, c[0x0][0x388] ;  /* 0x0000e200ff0c7b82 */ /* 0x00de240000000a00 */
.L_x_4:
[----:B-1----:R-:W-:-:S04]  /*0f30*/  IMAD.WIDE R10, R3, 0x4, R8 ;  /* 0x00000004030a7825 */ /* 0x002fc800078e0208 */
[C---:B0-----:R-:W-:Y:S02]  /*0f40*/  IMAD.WIDE R14, R3.reuse, 0x4, R12 ;  /* 0x00000004030e7825 */ /* 0x041fe400078e020c */
[----:B--2---:R-:W2:Y:S04]  /*0f50*/  LDG.E R11, desc[UR4][R10.64] ;  /* 0x000000040a0b7981 */ /* 0x004ea8000c1e1900 */
[----:B------:R-:W2:Y:S01]  /*0f60*/  LDG.E R14, desc[UR4][R14.64] ;  /* 0x000000040e0e7981 */ /* 0x000ea2000c1e1900 */
[----:B------:R-:W-:Y:S01]  /*0f70*/  IADD3 R2, PT, PT, R2, 0x1, RZ ;  /* 0x0000000102027810 */ /* 0x000fe20007ffe0ff */
[C---:B----4-:R-:W-:Y:S01]  /*0f80*/  IMAD.WIDE R6, R3.reuse, 0x4, R4 ;  /* 0x0000000403067825 */ /* 0x050fe200078e0204 */
[----:B------:R-:W-:Y:S02]  /*0f90*/  IADD3 R3, PT, PT, R3, R0, RZ ;  /* 0x0000000003037210 */ /* 0x000fe40007ffe0ff */
[----:B------:R-:W-:Y:S01]  /*0fa0*/  ISETP.NE.AND P0, PT, R2, RZ, PT ;  /* 0x000000ff0200720c */ /* 0x000fe20003f05270 */
[----:B--2---:R-:W-:-:S05]  /*0fb0*/  FADD R17, R14, R11 ;  /* 0x0000000b0e117221 */ /* 0x004fca0000000000 */
[----:B------:R2:W-:Y:S07]  /*0fc0*/  STG.E desc[UR4][R6.64], R17 ;  /* 0x0000001106007986 */ /* 0x0005ee000c101904 */
[----:B------:R-:W-:Y:S05]  /*0fd0*/  @P0 BRA `(.L_x_4) ;  /* 0xfffffffc00d40947 */ /* 0x000fea000383ffff */
[----:B------:R-:W-:Y:S05]  /*0fe0*/  EXIT ;  /* 0x000000000000794d */ /* 0x000fea0003800000 */
.L_x_5:
[----:B------:R-:W-:-:S00]  /*0ff0*/  BRA `(.L_x_5) ;  /* 0xfffffffc00fc7947 */ /* 0x000fc0000383ffff */
[----:B------:R-:W-:-:S00]  /*1000*/  NOP ;  /* 0x0000000000007918 */ /* 0x000fc00000000000 */
[----:B------:R-:W-:-:S00]  /*1010*/  NOP ;  /* 0x0000000000007918 */ /* 0x000fc00000000000 */
[----:B------:R-:W-:-:S00]  /*1020*/  NOP ;  /* 0x0000000000007918 */ /* 0x000fc00000000000 */
[----:B------:R-:W-:-:S00]  /*1030*/  NOP ;  /* 0x0000000000007918 */ /* 0x000fc00000000000 */
[----:B------:R-:W-:-:S00]  /*1040*/  NOP ;  /* 0x0000000000007918 */ /* 0x000fc00000000000 */
[----:B------:R-:W-:-:S00]  /*1050*/  NOP ;  /* 0x0000000000007918 */ /* 0x000fc00000000000 */
[----:B------:R-:W-:-:S00]  /*1060*/  NOP ;  /* 0x0000000000007918 */ /* 0x000fc00000000000 */
[----:B------:R-:W-:-:S00]  /*1070*/  NOP ;  /* 0x0000000000007918 */ /* 0x000fc00000000000 */
.L_x_13:


//--------------------- .text._Z11kernel_1t1rPfS_S_i --------------------------
	.section	.text._Z11kernel_1t1rPfS_S_i,"ax",@progbits
	.align	128
        .global         _Z11kernel_1t1rPfS_S_i
        .type           _Z11kernel_1t1rPfS_S_i,@function
        .size           _Z11kernel_1t1rPfS_S_i,(.L_x_14 - _Z11kernel_1t1rPfS_S_i)
        .other          _Z11kernel_1t1rPfS_S_i,@"STO_CUDA_ENTRY STV_DEFAULT"
_Z11kernel_1t1rPfS_S_i:
.text._Z11kernel_1t1rPfS_S_i:
[----:B------:R-:W-:Y:S08]  /*0000*/  LDC R1, c[0x0][0x37c] ;  /* 0x0000df00ff017b82 */ /* 0x000ff00000000800 */
[----:B------:R-:W0:Y:S01]  /*0010*/  LDC R2, c[0x0][0x398] ;  /* 0x0000e600ff027b82 */ /* 0x000e220000000800 */
[----:B------:R-:W1:Y:S01]  /*0020*/  S2R R0, SR_TID.X ;  /* 0x0000000000007919 */ /* 0x000e620000002100 */
[----:B------:R-:W2:Y:S06]  /*0030*/  LDCU UR4, c[0x0][0x360] ;  /* 0x00006c00ff0477ac */ /* 0x000eac0008000800 */
[----:B------:R-:W2:Y:S01]  /*0040*/  S2UR UR5, SR_CTAID.X ;  /* 0x00000000000579c3 */ /* 0x000ea20000002500 */
[----:B0-----:R-:W-:-:S02]  /*0050*/  IABS R8, R2 ;  /* 0x0000000200087213 */ /* 0x001fc40000000000 */
[----:B------:R-:W-:Y:S02]  /*0060*/  ISETP.NE.AND P1, PT, R2, RZ, PT ;  /* 0x000000ff0200720c */ /* 0x000fe40003f25270 */
[----:B------:R-:W0:Y:S01]  /*0070*/  I2F.RP R3, R8 ;  /* 0x0000000800037306 */ /* 0x000e220000209400 */
[----:B--2---:R-:W-:-:S06]  /*0080*/  UIMAD UR4, UR4, UR5, URZ ;  /* 0x00000005040472a4 */ /* 0x004fcc000f8e02ff */
[----:B-1----:R-:W-:-:S04]  /*0090*/  IADD3 R4, PT, PT, R0, UR4, RZ ;  /* 0x0000000400047c10 */ /* 0x002fc8000fffe0ff */
[----:B------:R-:W-:Y:S01]  /*00a0*/  ISETP.GE.AND P2, PT, R4, RZ, PT ;  /* 0x000000ff0400720c */ /* 0x000fe20003f46270 */
[----:B0-----:R-:W0:Y:S02]  /*00b0*/  MUFU.RCP R3, R3 ;  /* 0x0000000300037308 */ /* 0x001e240000001000 */
[----:B0-----:R-:W-:Y:S02]  /*00c0*/  IADD3 R6, PT, PT, R3, 0xffffffe, RZ ;  /* 0x0ffffffe03067810 */ /* 0x001fe40007ffe0ff */
[----:B------:R-:W-:-:S04]  /*00d0*/  IABS R3, R4 ;  /* 0x0000000400037213 */ /* 0x000fc80000000000 */
[----:B------:R0:W1:Y:S02]  /*00e0*/  F2I.FTZ.U32.TRUNC.NTZ R7, R6 ;  /* 0x0000000600077305 */ /* 0x000064000021f000 */
[----:B0-----:R-:W-:Y:S01]  /*00f0*/  HFMA2 R6, -RZ, RZ, 0, 0 ;  /* 0x00000000ff067431 */ /* 0x001fe200000001ff */
[----:B-1----:R-:W-:-:S05]  /*0100*/  IADD3 R5, PT, PT, RZ, -R7, RZ ;  /* 0x80000007ff057210 */ /* 0x002fca0007ffe0ff */
[----:B------:R-:W-:-:S04]  /*0110*/  IMAD R5, R5, R8, RZ ;  /* 0x0000000805057224 */ /* 0x000fc800078e02ff */
[----:B------:R-:W-:-:S06]  /*0120*/  IMAD.HI.U32 R7, R7, R5, R6 ;  /* 0x0000000507077227 */ /* 0x000fcc00078e0006 */
[----:B------:R-:W-:-:S05]  /*0130*/  IMAD.HI.U32 R7, R7, R3, RZ ;  /* 0x0000000307077227 */ /* 0x000fca00078e00ff */
[----:B------:R-:W-:-:S05]  /*0140*/  IADD3 R7, PT, PT, -R7, RZ, RZ ;  /* 0x000000ff07077210 */ /* 0x000fca0007ffe1ff */
[----:B------:R-:W-:-:S05]  /*0150*/  IMAD R3, R8, R7, R3 ;  /* 0x0000000708037224 */ /* 0x000fca00078e0203 */
[----:B------:R-:W-:-:S13]  /*0160*/  ISETP.GT.U32.AND P0, PT, R8, R3, PT ;  /* 0x000000030800720c */ /* 0x000fda0003f04070 */
[----:B------:R-:W-:-:S04]  /*0170*/  @!P0 IADD3 R3, PT, PT, R3, -R8, RZ ;  /* 0x8000000803038210 */ /* 0x000fc80007ffe0ff */
[----:B------:R-:W-:-:S13]  /*0180*/  ISETP.GT.U32.AND P0, PT, R8, R3, PT ;  /* 0x000000030800720c */ /* 0x000fda0003f04070 */
[----:B------:R-:W-:Y:S02]  /*0190*/  @!P0 IADD3 R3, PT, PT, R3, -R8, RZ ;  /* 0x8000000803038210 */ /* 0x000fe40007ffe0ff */
[----:B------:R-:W-:Y:S02]  /*01a0*/  ISETP.GE.AND P0, PT, R2, 0x1, PT ;  /* 0x000000010200780c */ /* 0x000fe40003f06270 */
[----:B------:R-:W-:Y:S02]  /*01b0*/  @!P2 IADD3 R3, PT, PT, -R3, RZ, RZ ;  /* 0x000000ff0303a210 */ /* 0x000fe40007ffe1ff */
[----:B------:R-:W-:-:S04]  /*01c0*/  @!P1 LOP3.LUT R3, RZ, R2, RZ, 0x33, !PT ;  /* 0x00000002ff039212 */ /* 0x000fc800078e33ff */
[----:B------:R-:W-:-:S13]  /*01d0*/  ISETP.NE.OR P0, PT, R3, RZ, !P0 ;  /* 0x000000ff0300720c */ /* 0x000fda0004705670 */
[----:B------:R-:W-:Y:S05]  /*01e0*/  @P0 EXIT ;  /* 0x000000000000094d */ /* 0x000fea0003800000 */
[C---:B------:R-:W-:Y:S01]  /*01f0*/  ISETP.GE.U32.AND P0, PT, R2.reuse, 0x10, PT ;  /* 0x000000100200780c */ /* 0x040fe20003f06070 */
[----:B------:R-:W0:Y:S01]  /*0200*/  LDCU.64 UR16, c[0x0][0x358] ;  /* 0x00006b00ff1077ac */ /* 0x000e220008000a00 */
[----:B------:R-:W-:Y:S02]  /*0210*/  LOP3.LUT R16, R2, 0xf, RZ, 0xc0, !PT ;  /* 0x0000000f02107812 */ /* 0x000fe400078ec0ff */
[----:B------:R-:W-:Y:S02]  /*0220*/  MOV R3, RZ ;  /* 0x000000ff00037202 */ /* 0x000fe40000000f00 */
[----:B------:R-:W-:-:S07]  /*0230*/  ISETP.NE.AND P1, PT, R16, RZ, PT ;  /* 0x000000ff1000720c */ /* 0x000fce0003f25270 */
[----:B------:R-:W-:Y:S06]  /*0240*/  @!P0 BRA `(.L_x_6) ;  /* 0x0000000400608947 */ /* 0x000fec0003800000 */
[----:B------:R-:W1:Y:S01]  /*0250*/  LDCU.128 UR12, c[0x0][0x380] ;  /* 0x00007000ff0c77ac */ /* 0x000e620008000c00 */
[----:B------:R-:W-:Y:S02]  /*0260*/  LOP3.LUT R3, R2, 0x7ffffff0, RZ, 0xc0, !PT ;  /* 0x7ffffff002037812 */ /* 0x000fe400078ec0ff */
[----:B------:R-:W-:Y:S01]  /*0270*/  MOV R5, R4 ;  /* 0x0000000400057202 */ /* 0x000fe20000000f00 */
[----:B------:R-:W2:Y:S01]  /*0280*/  LDCU.64 UR10, c[0x0][0x390] ;  /* 0x00007200ff0a77ac */ /* 0x000ea20008000a00 */
[----:B------:R-:W-:Y:S01]  /*0290*/  IADD3 R12, PT, PT, -R3, RZ, RZ ;  /* 0x000000ff030c7210 */ /* 0x000fe20007ffe1ff */
[----:B-1----:R-:W-:Y:S02]  /*02a0*/  UIADD3 UR9, UP0, UPT, UR14, 0x20, URZ ;  /* 0x000000200e097890 */ /* 0x002fe4000ff1e0ff */
[----:B------:R-:W-:Y:S02]  /*02b0*/  UIADD3 UR5, UP2, UPT, UR12, 0x20, URZ ;  /* 0x000000200c057890 */ /* 0x000fe4000ff5e0ff */
[----:B--2---:R-:W-:-:S02]  /*02c0*/  UIADD3 UR7, UP1, UPT, UR10, 0x20, URZ ;  /* 0x000000200a077890 */ /* 0x004fc4000ff3e0ff */
[----:B------:R-:W-:Y:S02]  /*02d0*/  UIADD3.X UR10, UPT, UPT, URZ, UR15, URZ, UP0, !UPT ;  /* 0x0000000fff0a7290 */ /* 0x000fe400087fe4ff */
[----:B------:R-:W-:Y:S02]  /*02e0*/  UIADD3.X UR6, UPT, UPT, URZ, UR13, URZ, UP2, !UPT ;  /* 0x0000000dff067290 */ /* 0x000fe400097fe4ff */
[----:B------:R-:W-:-:S12]  /*02f0*/  UIADD3.X UR8, UPT, UPT, URZ, UR11, URZ, UP1, !UPT ;  /* 0x0000000bff087290 */ /* 0x000fd80008ffe4ff */
.L_x_7:
[----:B------:R-:W-:Y:S02]  /*0300*/  MOV R6, UR9 ;  /* 0x0000000900067c02 */ /* 0x000fe40008000f00 */
[----:B------:R-:W-:Y:S02]  /*0310*/  MOV R7, UR10 ;  /* 0x0000000a00077c02 */ /* 0x000fe40008000f00 */
[----:B------:R-:W-:Y:S02]  /*0320*/  MOV R8, UR7 ;  /* 0x0000000700087c02 */ /* 0x000fe40008000f00 */
[----:B------:R-:W-:Y:S01]  /*0330*/  MOV R9, UR8 ;  /* 0x0000000800097c02 */ /* 0x000fe20008000f00 */
[----:B------:R-:W-:-:S04]  /*0340*/  IMAD.WIDE R6, R5, 0x4, R6 ;  /* 0x0000000405067825 */ /* 0x000fc800078e0206 */
[----:B------:R-:W-:Y:S01]  /*0350*/  IMAD.WIDE R8, R5, 0x4, R8 ;  /* 0x0000000405087825 */ /* 0x000fe200078e0208 */
[----:B0---4-:R-:W2:Y:S04]  /*0360*/  LDG.E R13, desc[UR16][R6.64+-0x20] ;  /* 0xffffe010060d7981 */ /* 0x011ea8000c1e1900 */
[----:B------:R-:W2:Y:S01]  /*0370*/  LDG.E R14, desc[UR16][R8.64+-0x20] ;  /* 0xffffe010080e7981 */ /* 0x000ea2000c1e1900 */
[----:B------:R-:W-:Y:S02]  /*0380*/  MOV R10, UR5 ;  /* 0x00000005000a7c02 */ /* 0x000fe40008000f00 */
[----:B------:R-:W-:-:S03]  /*0390*/  MOV R11, UR6 ;  /* 0x00000006000b7c02 */ /* 0x000fc60008000f00 */
[----:B------:R-:W-:-:S04]  /*03a0*/  IMAD.WIDE R10, R5, 0x4, R10 ;  /* 0x00000004050a7825 */ /* 0x000fc800078e020a */
[----:B--2---:R-:W-:-:S05]  /*03b0*/  FADD R13, R13, R14 ;  /* 0x0000000e0d0d7221 */ /* 0x004fca0000000000 */
[----:B------:R0:W-:Y:S04]  /*03c0*/  STG.E desc[UR16][R10.64+-0x20], R13 ;  /* 0xffffe00d0a007986 */ /* 0x0001e8000c101910 */
[----:B------:R-:W2:Y:S04]  /*03d0*/  LDG.E R14, desc[UR16][R6.64+-0x1c] ;  /* 0xffffe410060e7981 */ /* 0x000ea8000c1e1900 */
[----:B------:R-:W2:Y:S02]  /*03e0*/  LDG.E R15, desc[UR16][R8.64+-0x1c] ;  /* 0xffffe410080f7981 */ /* 0x000ea4000c1e1900 */
[----:B--2---:R-:W-:-:S05]  /*03f0*/  FADD R15, R14, R15 ;  /* 0x0000000f0e0f7221 */ /* 0x004fca0000000000 */
[----:B------:R1:W-:Y:S04]  /*0400*/  STG.E desc[UR16][R10.64+-0x1c], R15 ;  /* 0xffffe40f0a007986 */ /* 0x0003e8000c101910 */
[----:B------:R-:W2:Y:S04]  /*0410*/  LDG.E R14, desc[UR16][R6.64+-0x18] ;  /* 0xffffe810060e7981 */ /* 0x000ea8000c1e1900 */
[----:B------:R-:W2:Y:S02]  /*0420*/  LDG.E R17, desc[UR16][R8.64+-0x18] ;  /* 0xffffe81008117981 */ /* 0x000ea4000c1e1900 */
[----:B--2---:R-:W-:-:S05]  /*0430*/  FADD R17, R14, R17 ;  /* 0x000000110e117221 */ /* 0x004fca0000000000 */
[----:B------:R2:W-:Y:S04]  /*0440*/  STG.E desc[UR16][R10.64+-0x18], R17 ;  /* 0xffffe8110a007986 */ /* 0x0005e8000c101910 */
[----:B------:R-:W3:Y:S04]  /*0450*/  LDG.E R14, desc[UR16][R6.64+-0x14] ;  /* 0xffffec10060e7981 */ /* 0x000ee8000c1e1900 */
[----:B------:R-:W3:Y:S02]  /*0460*/  LDG.E R19, desc[UR16][R8.64+-0x14] ;  /* 0xffffec1008137981 */ /* 0x000ee4000c1e1900 */
[----:B---3--:R-:W-:-:S05]  /*0470*/  FADD R19, R14, R19 ;  /* 0x000000130e137221 */ /* 0x008fca0000000000 */
[----:B------:R3:W-:Y:S04]  /*0480*/  STG.E desc[UR16][R10.64+-0x14], R19 ;  /* 0xffffec130a007986 */ /* 0x0007e8000c101910 */
[----:B0-----:R-:W4:Y:S04]  /*0490*/  LDG.E R13, desc[UR16][R6.64+-0x10] ;  /* 0xfffff010060d7981 */ /* 0x001f28000c1e1900 */
[----:B------:R-:W4:Y:S02]  /*04a0*/  LDG.E R14, desc[UR16][R8.64+-0x10] ;  /* 0xfffff010080e7981 */ /* 0x000f24000c1e1900 */
[----:B----4-:R-:W-:-:S05]  /*04b0*/  FADD R13, R13, R14 ;  /* 0x0000000e0d0d7221 */ /* 0x010fca0000000000 */
[----:B------:R0:W-:Y:S04]  /*04c0*/  STG.E desc[UR16][R10.64+-0x10], R13 ;  /* 0xfffff00d0a007986 */ /* 0x0001e8000c101910 */
[----:B------:R-:W4:Y:S04]  /*04d0*/  LDG.E R14, desc[UR16][R6.64+-0xc] ;  /* 0xfffff410060e7981 */ /* 0x000f28000c1e1900 */
[----:B-1----:R-:W4:Y:S02]  /*04e0*/  LDG.E R15, desc[UR16][R8.64+-0xc] ;  /* 0xfffff410080f7981 */ /* 0x002f24000c1e1900 */
[----:B----4-:R-:W-:-:S05]  /*04f0*/  FADD R15, R14, R15 ;  /* 0x0000000f0e0f7221 */ /* 0x010fca0000000000 */
[----:B------:R1:W-:Y:S04]  /*0500*/  STG.E desc[UR16][R10.64+-0xc], R15 ;  /* 0xfffff40f0a007986 */ /* 0x0003e8000c101910 */
[----:B------:R-:W4:Y:S04]  /*0510*/  LDG.E R14, desc[UR16][R6.64+-0x8] ;  /* 0xfffff810060e7981 */ /* 0x000f28000c1e1900 */
[----:B--2---:R-:W4:Y:S02]  /*0520*/  LDG.E R17, desc[UR16][R8.64+-0x8] ;  /* 0xfffff81008117981 */ /* 0x004f24000c1e1900 */
[----:B----4-:R-:W-:-:S05]  /*0530*/  FADD R17, R14, R17 ;  /* 0x000000110e117221 */ /* 0x010fca0000000000 */
[----:B------:R2:W-:Y:S04]  /*0540*/  STG.E desc[UR16][R10.64+-0x8], R17 ;  /* 0xfffff8110a007986 */ /* 0x0005e8000c101910 */
[----:B------:R-:W4:Y:S04]  /*0550*/  LDG.E R14, desc[UR16][R6.64+-0x4] ;  /* 0xfffffc10060e7981 */ /* 0x000f28000c1e1900 */
[----:B---3--:R-:W4:Y:S02]  /*0560*/  LDG.E R19, desc[UR16][R8.64+-0x4] ;  /* 0xfffffc1008137981 */ /* 0x008f24000c1e1900 */
[----:B----4-:R-:W-:-:S05]  /*0570*/  FADD R19, R14, R19 ;  /* 0x000000130e137221 */ /* 0x010fca0000000000 */
        /* <DEDUP_REMOVED lines=21> */
[----:B------:R-:W5:Y:S04]  /*06d0*/  LDG.E R14, desc[UR16][R6.64+0x14] ;  /* 0x00001410060e7981 */ /* 0x000f68000c1e1900 */
[----:B-1----:R-:W5:Y:S02]  /*06e0*/  LDG.E R15, desc[UR16][R8.64+0x14] ;  /* 0x00001410080f7981 */ /* 0x002f64000c1e1900 */
[----:B-----5:R-:W-:-:S05]  /*06f0*/  FADD R15, R14, R15 ;  /* 0x0000000f0e0f7221 */ /* 0x020fca0000000000 */
[----:B------:R4:W-:Y:S04]  /*0700*/  STG.E desc[UR16][R10.64+0x14], R15 ;  /* 0x0000140f0a007986 */ /* 0x0009e8000c101910 */
[----:B------:R-:W5:Y:S04]  /*0710*/  LDG.E R14, desc[UR16][R6.64+0x18] ;  /* 0x00001810060e7981 */ /* 0x000f68000c1e1900 */
[----:B--2---:R-:W5:Y:S01]  /*0720*/  LDG.E R17, desc[UR16][R8.64+0x18] ;  /* 0x0000181008117981 */ /* 0x004f62000c1e1900 */
[----:B------:R-:W-:Y:S01]  /*0730*/  IADD3 R12, PT, PT, R12, 0x10, RZ ;  /* 0x000000100c0c7810 */ /* 0x000fe20007ffe0ff */
[----:B-----5:R-:W-:-:S05]  /*0740*/  FADD R17, R14, R17 ;  /* 0x000000110e117221 */ /* 0x020fca0000000000 */
[----:B------:R4:W-:Y:S04]  /*0750*/  STG.E desc[UR16][R10.64+0x18], R17 ;  /* 0x000018110a007986 */ /* 0x0009e8000c101910 */
[----:B------:R-:W2:Y:S04]  /*0760*/  LDG.E R14, desc[UR16][R6.64+0x1c] ;  /* 0x00001c10060e7981 */ /* 0x000ea8000c1e1900 */
[----:B---3--:R-:W2:Y:S01]  /*0770*/  LDG.E R19, desc[UR16][R8.64+0x1c] ;  /* 0x00001c1008137981 */ /* 0x008ea2000c1e1900 */
[----:B------:R-:W-:Y:S02]  /*0780*/  ISETP.NE.AND P0, PT, R12, RZ, PT ;  /* 0x000000ff0c00720c */ /* 0x000fe40003f05270 */
[----:B------:R-:W-:Y:S01]  /*0790*/  IADD3 R5, PT, PT, R5, 0x10, RZ ;  /* 0x0000001005057810 */ /* 0x000fe20007ffe0ff */
[----:B--2---:R-:W-:-:S05]  /*07a0*/  FADD R19, R14, R19 ;  /* 0x000000130e137221 */ /* 0x004fca0000000000 */
[----:B------:R4:W-:Y:S05]  /*07b0*/  STG.E desc[UR16][R10.64+0x1c], R19 ;  /* 0x00001c130a007986 */ /* 0x0009ea000c101910 */
[----:B------:R-:W-:Y:S05]  /*07c0*/  @P0 BRA `(.L_x_7) ;  /* 0xfffffff800cc0947 */ /* 0x000fea000383ffff */
.L_x_6:
[----:B0-----:R-:W-:Y:S05]  /*07d0*/  @!P1 EXIT ;  /* 0x000000000000994d */ /* 0x001fea0003800000 */
[----:B------:R-:W-:Y:S02]  /*07e0*/  ISETP.GE.U32.AND P0, PT, R16, 0x8, PT ;  /* 0x000000081000780c */ /* 0x000fe40003f06070 */
[----:B------:R-:W-:-:S04]  /*07f0*/  LOP3.LUT R14, R2, 0x7, RZ, 0xc0, !PT ;  /* 0x00000007020e7812 */ /* 0x000fc800078ec0ff */
[----:B------:R-:W-:-:S07]  /*0800*/  ISETP.NE.AND P1, PT, R14, RZ, PT ;  /* 0x000000ff0e00720c */ /* 0x000fce0003f25270 */
[----:B------:R-:W-:Y:S06]  /*0810*/  @!P0 BRA `(.L_x_8) ;  /* 0x0000000000a08947 */ /* 0x000fec0003800000 */
[----:B------:R-:W0:Y:S01]  /*0820*/  LDC.64 R6, c[0x0][0x388] ;  /* 0x0000e200ff067b82 */ /* 0x000e220000000a00 */
[----:B------:R-:W-:-:S07]  /*0830*/  IADD3 R5, PT, PT, R4, R3, RZ ;  /* 0x0000000304057210 */ /* 0x000fce0007ffe0ff */
[----:B------:R-:W1:Y:S08]  /*0840*/  LDC.64 R8, c[0x0][0x390] ;  /* 0x0000e400ff087b82 */ /* 0x000e700000000a00 */
[----:B----4-:R-:W2:Y:S01]  /*0850*/  LDC.64 R10, c[0x0][0x380] ;  /* 0x0000e000ff0a7b82 */ /* 0x010ea20000000a00 */
[----:B0-----:R-:W-:-:S05]  /*0860*/  IMAD.WIDE R6, R5, 0x4, R6 ;  /* 0x0000000405067825 */ /* 0x001fca00078e0206 */
[----:B------:R-:W3:Y:S01]  /*0870*/  LDG.E R12, desc[UR16][R6.64] ;  /* 0x00000010060c7981 */ /* 0x000ee2000c1e1900 */
[----:B-1----:R-:W-:-:S05]  /*0880*/  IMAD.WIDE R8, R5, 0x4, R8 ;  /* 0x0000000405087825 */ /* 0x002fca00078e0208 */
[----:B------:R-:W3:Y:S01]  /*0890*/  LDG.E R13, desc[UR16][R8.64] ;  /* 0x00000010080d7981 */ /* 0x000ee2000c1e1900 */
[----:B--2---:R-:W-:-:S04]  /*08a0*/  IMAD.WIDE R10, R5, 0x4, R10 ;  /* 0x00000004050a7825 */ /* 0x004fc800078e020a */
[----:B---3--:R-:W-:-:S05]  /*08b0*/  FADD R13, R12, R13 ;  /* 0x0000000d0c0d7221 */ /* 0x008fca0000000000 */
        /* <DEDUP_REMOVED lines=13> */
[----:B------:R-:W4:Y:S04]  /*0990*/  LDG.E R12, desc[UR16][R6.64+0x10] ;  /* 0x00001010060c7981 */ /* 0x000f28000c1e1900 */
[----:B0-----:R-:W4:Y:S02]  /*09a0*/  LDG.E R13, desc[UR16][R8.64+0x10] ;  /* 0x00001010080d7981 */ /* 0x001f24000c1e1900 */
[----:B----4-:R-:W-:-:S05]  /*09b0*/  FADD R13, R12, R13 ;  /* 0x0000000d0c0d7221 */ /* 0x010fca0000000000 */
[----:B------:R0:W-:Y:S04]  /*09c0*/  STG.E desc[UR16][R10.64+0x10], R13 ;  /* 0x0000100d0a007986 */ /* 0x0001e8000c101910 */
[----:B-1----:R-:W4:Y:S04]  /*09d0*/  LDG.E R5, desc[UR16][R6.64+0x14] ;  /* 0x0000141006057981 */ /* 0x002f28000c1e1900 */
[----:B------:R-:W4:Y:S02]  /*09e0*/  LDG.E R12, desc[UR16][R8.64+0x14] ;  /* 0x00001410080c7981 */ /* 0x000f24000c1e1900 */
[----:B----4-:R-:W-:-:S05]  /*09f0*/  FADD R5, R5, R12 ;  /* 0x0000000c05057221 */ /* 0x010fca0000000000 */
[----:B------:R0:W-:Y:S04]  /*0a00*/  STG.E desc[UR16][R10.64+0x14], R5 ;  /* 0x000014050a007986 */ /* 0x0001e8000c101910 */
[----:B------:R-:W4:Y:S04]  /*0a10*/  LDG.E R12, desc[UR16][R6.64+0x18] ;  /* 0x00001810060c7981 */ /* 0x000f28000c1e1900 */
[----:B--2---:R-:W4:Y:S02]  /*0a20*/  LDG.E R15, desc[UR16][R8.64+0x18] ;  /* 0x00001810080f7981 */ /* 0x004f24000c1e1900 */
[----:B----4-:R-:W-:-:S05]  /*0a30*/  FADD R15, R12, R15 ;  /* 0x0000000f0c0f7221 */ /* 0x010fca0000000000 */
[----:B------:R0:W-:Y:S04]  /*0a40*/  STG.E desc[UR16][R10.64+0x18], R15 ;  /* 0x0000180f0a007986 */ /* 0x0001e8000c101910 */
[----:B------:R-:W2:Y:S04]  /*0a50*/  LDG.E R12, desc[UR16][R6.64+0x1c] ;  /* 0x00001c10060c7981 */ /* 0x000ea8000c1e1900 */
[----:B---3--:R-:W2:Y:S01]  /*0a60*/  LDG.E R17, desc[UR16][R8.64+0x1c] ;  /* 0x00001c1008117981 */ /* 0x008ea2000c1e1900 */
[----:B------:R-:W-:Y:S01]  /*0a70*/  IADD3 R3, PT, PT, R3, 0x8, RZ ;  /* 0x0000000803037810 */ /* 0x000fe20007ffe0ff */
[----:B--2---:R-:W-:-:S05]  /*0a80*/  FADD R17, R12, R17 ;  /* 0x000000110c117221 */ /* 0x004fca0000000000 */
[----:B------:R0:W-:Y:S02]  /*0a90*/  STG.E desc[UR16][R10.64+0x1c], R17 ;  /* 0x00001c110a007986 */ /* 0x0001e4000c101910 */
.L_x_8:
[----:B------:R-:W-:Y:S05]  /*0aa0*/  @!P1 EXIT ;  /* 0x000000000000994d */ /* 0x000fea0003800000 */
[----:B------:R-:W-:Y:S02]  /*0ab0*/  ISETP.GE.U32.AND P0, PT, R14, 0x4, PT ;  /* 0x000000040e00780c */ /* 0x000fe40003f06070 */
[----:B------:R-:W-:-:S04]  /*0ac0*/  LOP3.LUT R2, R2, 0x3, RZ, 0xc0, !PT ;  /* 0x0000000302027812 */ /* 0x000fc800078ec0ff */
[----:B------:R-:W-:-:S07]  /*0ad0*/  ISETP.NE.AND P1, PT, R2, RZ, PT ;  /* 0x000000ff0200720c */ /* 0x000fce0003f25270 */
[----:B------:R-:W-:Y:S06]  /*0ae0*/  @!P0 BRA `(.L_x_9) ;  /* 0x0000000000608947 */ /* 0x000fec0003800000 */
[----:B------:R-:W1:Y:S01]  /*0af0*/  LDC.64 R6, c[0x0][0x388] ;  /* 0x0000e200ff067b82 */ /* 0x000e620000000a00 */
[----:B0---4-:R-:W-:-:S07]  /*0b00*/  IADD3 R13, PT, PT, R4, R3, RZ ;  /* 0x00000003040d7210 */ /* 0x011fce0007ffe0ff */
[----:B------:R-:W0:Y:S01]  /*0b10*/  LDC.64 R8, c[0x0][0x390] ;  /* 0x0000e400ff087b82 */ /* 0x000e220000000a00 */
[----:B-1----:R-:W-:-:S05]  /*0b20*/  IMAD.WIDE R4, R13, 0x4, R6 ;  /* 0x000000040d047825 */ /* 0x002fca00078e0206 */
[----:B------:R-:W2:Y:S01]  /*0b30*/  LDG.E R10, desc[UR16][R4.64] ;  /* 0x00000010040a7981 */ /* 0x000ea2000c1e1900 */
[C---:B0-----:R-:W-:Y:S02]  /*0b40*/  IMAD.WIDE R6, R13.reuse, 0x4, R8 ;  /* 0x000000040d067825 */ /* 0x041fe400078e0208 */
[----:B------:R-:W0:Y:S03]  /*0b50*/  LDC.64 R8, c[0x0][0x380] ;  /* 0x0000e000ff087b82 */ /* 0x000e260000000a00 */
[----:B------:R-:W2:Y:S01]  /*0b60*/  LDG.E R11, desc[UR16][R6.64] ;  /* 0x00000010060b7981 */ /* 0x000ea2000c1e1900 */
[----:B0-----:R-:W-:-:S04]  /*0b70*/  IMAD.WIDE R8, R13, 0x4, R8 ;  /* 0x000000040d087825 */ /* 0x001fc800078e0208 */
        /* <DEDUP_REMOVED lines=10> */
[----:B------:R-:W2:Y:S04]  /*0c20*/  LDG.E R10, desc[UR16][R4.64+0xc] ;  /* 0x00000c10040a7981 */ /* 0x000ea8000c1e1900 */
[----:B------:R-:W2:Y:S01]  /*0c30*/  LDG.E R17, desc[UR16][R6.64+0xc] ;  /* 0x00000c1006117981 */ /* 0x000ea2000c1e1900 */
[----:B------:R-:W-:Y:S01]  /*0c40*/  IADD3 R3, PT, PT, R3, 0x4, RZ ;  /* 0x0000000403037810 */ /* 0x000fe20007ffe0ff */
[----:B--2---:R-:W-:-:S05]  /*0c50*/  FADD R17, R10, R17 ;  /* 0x000000110a117221 */ /* 0x004fca0000000000 */
[----:B------:R1:W-:Y:S02]  /*0c60*/  STG.E desc[UR16][R8.64+0xc], R17 ;  /* 0x00000c1108007986 */ /* 0x0003e4000c101910 */
.L_x_9:
[----:B------:R-:W-:Y:S05]  /*0c70*/  @!P1 EXIT ;  /* 0x000000000000994d */ /* 0x000fea0003800000 */
[----:B01--4-:R-:W0:Y:S01]  /*0c80*/  LDC.64 R10, c[0x0][0x390] ;  /* 0x0000e400ff0a7b82 */ /* 0x013e220000000a00 */
[----:B------:R-:W-:Y:S02]  /*0c90*/  IADD3 R15, PT, PT, R0, UR4, R3 ;  /* 0x00000004000f7c10 */ /* 0x000fe4000fffe003 */
[----:B------:R-:W-:-:S05]  /*0ca0*/  IADD3 R0, PT, PT, -R2, RZ, RZ ;  /* 0x000000ff02007210 */ /* 0x000fca0007ffe1ff */
[----:B------:R-:W1:Y:S08]  /*0cb0*/  LDC.64 R8, c[0x0][0x380] ;  /* 0x0000e000ff087b82 */ /* 0x000e700000000a00 */
[----:B------:R-:W2:Y:S02]  /*0cc0*/  LDC.64 R12, c[0x0][0x388] ;  /* 0x0000e200ff0c7b82 */ /* 0x000ea40000000a00 */
.L_x_10:
[----:B0-----:R-:W-:-:S04]  /*0cd0*/  IMAD.WIDE R4, R15, 0x4, R10 ;  /* 0x000000040f047825 */ /* 0x001fc800078e020a */
[C---:B--2---:R-:W-:Y:S02]  /*0ce0*/  IMAD.WIDE R6, R15.reuse, 0x4, R12 ;  /* 0x000000040f067825 */ /* 0x044fe400078e020c */
[----:B------:R-:W2:Y:S04]  /*0cf0*/  LDG.E R5, desc[UR16][R4.64] ;  /* 0x0000001004057981 */ /* 0x000ea8000c1e1900 */
[----:B------:R-:W2:Y:S01]  /*0d00*/  LDG.E R6, desc[UR16][R6.64] ;  /* 0x0000001006067981 */ /* 0x000ea2000c1e1900 */
[----:B------:R-:W-:Y:S01]  /*0d10*/  IADD3 R0, PT, PT, R0, 0x1, RZ ;  /* 0x0000000100007810 */ /* 0x000fe20007ffe0ff */
[C---:B-1-3--:R-:W-:Y:S01]  /*0d20*/  IMAD.WIDE R2, R15.reuse, 0x4, R8 ;  /* 0x000000040f027825 */ /* 0x04afe200078e0208 */
[----:B------:R-:W-:Y:S02]  /*0d30*/  IADD3 R15, PT, PT, R15, 0x1, RZ ;  /* 0x000000010f0f7810 */ /* 0x000fe40007ffe0ff */
[----:B------:R-:W-:Y:S01]  /*0d40*/  ISETP.NE.AND P0, PT, R0, RZ, PT ;  /* 0x000000ff0000720c */ /* 0x000fe20003f05270 */
[----:B--2---:R-:W-:-:S05]  /*0d50*/  FADD R17, R6, R5 ;  /* 0x0000000506117221 */ /* 0x004fca0000000000 */
[----:B------:R3:W-:Y:S07]  /*0d60*/  STG.E desc[UR16][R2.64], R17 ;  /* 0x0000001102007986 */ /* 0x0007ee000c101910 */
[----:B------:R-:W-:Y:S05]  /*0d70*/  @P0 BRA `(.L_x_10) ;  /* 0xfffffffc00d40947 */ /* 0x000fea000383ffff */
[----:B------:R-:W-:Y:S05]  /*0d80*/  EXIT ;  /* 0x000000000000794d */ /* 0x000fea0003800000 */
.L_x_11:
        /* <DEDUP_REMOVED lines=15> */
.L_x_14:


//--------------------- .text._Z11kernel_1t1ePfS_S_i --------------------------
	.section	.text._Z11kernel_1t1ePfS_S_i,"ax",@progbits
	.align	128
        .global         _Z11kernel_1t1ePfS_S_i
        .type           _Z11kernel_1t1ePfS_S_i,@function
        .size           _Z11kernel_1t1ePfS_S_i,(.L_x_15 - _Z11kernel_1t1ePfS_S_i)
        .other          _Z11kernel_1t1ePfS_S_i,@"STO_CUDA_ENTRY STV_DEFAULT"
_Z11kernel_1t1ePfS_S_i:
.text._Z11kernel_1t1ePfS_S_i:
[----:B------:R-:W-:Y:S01]  /*0000*/  LDC R1, c[0x0][0x37c] ;  /* 0x0000df00ff017b82 */ /* 0x000fe20000000800 */
[----:B------:R-:W0:Y:S01]  /*0010*/  S2R R9, SR_TID.X ;  /* 0x0000000000097919 */ /* 0x000e220000002100 */
[----:B------:R-:W1:Y:S01]  /*0020*/  LDCU UR4, c[0x0][0x398] ;  /* 0x00007300ff0477ac */ /* 0x000e620008000800 */
[----:B------:R-:W0:Y:S01]  /*0030*/  S2R R0, SR_CTAID.X ;  /* 0x0000000000007919 */ /* 0x000e220000002500 */
[----:B------:R-:W0:Y:S01]  /*0040*/  LDCU UR5, c[0x0][0x360] ;  /* 0x00006c00ff0577ac */ /* 0x000e220008000800 */
[----:B-1----:R-:W-:Y:S01]  /*0050*/  UIMAD UR4, UR4, UR4, URZ ;  /* 0x00000004040472a4 */ /* 0x002fe2000f8e02ff */
[----:B0-----:R-:W-:-:S05]  /*0060*/  IMAD R9, R0, UR5, R9 ;  /* 0x0000000500097c24 */ /* 0x001fca000f8e0209 */
[----:B------:R-:W-:-:S13]  /*0070*/  ISETP.GE.AND P0, PT, R9, UR4, PT ;  /* 0x0000000409007c0c */ /* 0x000fda000bf06270 */
[----:B------:R-:W-:Y:S05]  /*0080*/  @P0 EXIT ;  /* 0x000000000000094d */ /* 0x000fea0003800000 */
[----:B------:R-:W0:Y:S01]  /*0090*/  LDC.64 R2, c[0x0][0x388] ;  /* 0x0000e200ff027b82 */ /* 0x000e220000000a00 */
[----:B------:R-:W1:Y:S07]  /*00a0*/  LDCU.64 UR4, c[0x0][0x358] ;  /* 0x00006b00ff0477ac */ /* 0x000e6e0008000a00 */
[----:B------:R-:W2:Y:S08]  /*00b0*/  LDC.64 R4, c[0x0][0x390] ;  /* 0x0000e400ff047b82 */ /* 0x000eb00000000a00 */
[----:B------:R-:W3:Y:S01]  /*00c0*/  LDC.64 R6, c[0x0][0x380] ;  /* 0x0000e000ff067b82 */ /* 0x000ee20000000a00 */
[----:B0-----:R-:W-:-:S06]  /*00d0*/  IMAD.WIDE R2, R9, 0x4, R2 ;  /* 0x0000000409027825 */ /* 0x001fcc00078e0202 */
[----:B-1----:R-:W4:Y:S01]  /*00e0*/  LDG.E R2, desc[UR4][R2.64] ;  /* 0x0000000402027981 */ /* 0x002f22000c1e1900 */
[----:B--2---:R-:W-:-:S06]  /*00f0*/  IMAD.WIDE R4, R9, 0x4, R4 ;  /* 0x0000000409047825 */ /* 0x004fcc00078e0204 */
[----:B------:R-:W4:Y:S01]  /*0100*/  LDG.E R5, desc[UR4][R4.64] ;  /* 0x0000000404057981 */ /* 0x000f22000c1e1900 */
[----:B---3--:R-:W-:-:S04]  /*0110*/  IMAD.WIDE R6, R9, 0x4, R6 ;  /* 0x0000000409067825 */ /* 0x008fc800078e0206 */
[----:B----4-:R-:W-:-:S05]  /*0120*/  FADD R9, R2, R5 ;  /* 0x0000000502097221 */ /* 0x010fca0000000000 */
[----:B------:R-:W-:Y:S01]  /*0130*/  STG.E desc[UR4][R6.64], R9 ;  /* 0x0000000906007986 */ /* 0x000fe2000c101904 */
[----:B------:R-:W-:Y:S05]  /*0140*/  EXIT ;  /* 0x000000000000794d */ /* 0x000fea0003800000 */
.L_x_12:
        /* <DEDUP_REMOVED lines=11> */
.L_x_15:


//--------------------- .nv.shared.reserved.0     --------------------------
	.section	.nv.shared.reserved.0,"aw",@nobits
	.weak		__nv_reservedSMEM_offset_0_alias
	.size		__nv_reservedSMEM_offset_0_alias, 0, 64
	.other		__nv_reservedSMEM_offset_0_alias,@"STO_CUDA_RESERVED_SHARED STV_DEFAULT"
__nv_reservedSMEM_offset_0_alias:
	.zero		0
	.zero		64


//--------------------- .nv.constant0._Z11kernel_1t1cPfS_S_i --------------------------
	.section	.nv.constant0._Z11kernel_1t1cPfS_S_i,"a",@progbits
	.sectionflags	@""
	.align	4
.nv.constant0._Z11kernel_1t1cPfS_S_i:
	.zero		924


//--------------------- .nv.constant0._Z11kernel_1t1rPfS_S_i --------------------------
	.section	.nv.constant0._Z11kernel_1t1rPfS_S_i,"a",@progbits
	.sectionflags	@""
	.align	4
.nv.constant0._Z11kernel_1t1rPfS_S_i:
	.zero		924


//--------------------- .nv.constant0._Z11kernel_1t1ePfS_S_i --------------------------
	.section	.nv.constant0._Z11kernel_1t1ePfS_S_i,"a",@progbits
	.sectionflags	@""
	.align	4
.nv.constant0._Z11kernel_1t1ePfS_S_i:
	.zero		924


//--------------------- SYMBOLS --------------------------

	.type		.nv.reservedSmem.offset0,@object
	.size		.nv.reservedSmem.offset0,0x4
